	.target	sm_100a

	.elftype	@"ET_EXEC"


//--------------------- .note.nv.tkinfo           --------------------------
	.section	.note.nv.tkinfo,"",@"SHT_NOTE"
	.sectionflags	@"SHF_NOTE_NV_TKINFO"
	.tkinfo
        /*0018*/ 	.word	0x00000002
        /*0030*/ 	.string	""
        /*0030*/ 	.string	"ptxas"
        /*0030*/ 	.string	"Cuda compilation tools, release 13.0, V13.0.88"
        /*0030*/ 	.string	"Build cuda_13.0.r13.0/compiler.36424714_0"
        /*0030*/ 	.string	"-arch sm_100a -m 64 "



//--------------------- .note.nv.cuinfo           --------------------------
	.section	.note.nv.cuinfo,"",@"SHT_NOTE"
	.sectionflags	@"SHF_NOTE_NV_CUINFO"
        /*0018*/ 	.short	0x0002
        /*001a*/ 	.short	0x0064
        /*001c*/ 	.short	0x0082
	.zero		2


//--------------------- .nv.info                  --------------------------
	.section	.nv.info,"",@"SHT_CUDA_INFO"
	.align	4


	//----- nvinfo : EIATTR_REGCOUNT
	.align		4
        /*0000*/ 	.byte	0x04, 0x2f
        /*0002*/ 	.short	(.L_16 - .L_15)
	.align		4
.L_15:
        /*0004*/ 	.word	index@(_ZN7cutlass13device_kernelINS_4gemm6kernel13GemmUniversalIN4cute5tupleIJiiiiEEENS1_10collective13CollectiveMmaINS1_35MainloopSm100TmaUmmaWarpSpecializedILi19ELi2ELi4ENS5_IJNS4_1CILi2EEENSA_ILi1EEESC_EEEEENS5_IJNSA_ILi64EEENSA_ILi112EEESF_EEENS_12float_e4m3_tENS5_IJlSC_lEEESI_SJ_NS4_8TiledMMAINS4_8MMA_AtomIJNS4_10MMA_TraitsINS4_19SM100_MMA_F8F6F4_SSEJSI_SI_fSF_SG_NS4_17integral_constantINS4_4UMMA5MajorELSQ_0EEESR_NSO_INSP_7ScaleInELSS_0EEEST_EEEEEENS4_6LayoutINS5_IJSC_SC_SC_EEENS5_IJNSA_ILi0EEESY_SY_EEEEENS5_IJNS4_10UnderscoreES11_S11_EEEEENS4_13SM90_TMA_LOADENS4_14ComposedLayoutINS4_7SwizzleILi2ELi4ELi3EEENS4_18smem_ptr_flag_bitsILi8EEENSW_INS5_IJNSA_ILi8EEESF_EEENS5_IJSF_SC_EEEEEEEvNS4_8identityENS4_23SM90_TMA_LOAD_MULTICASTES1E_vS1F_EENS_8epilogue10collective18CollectiveEpilogueINS1I_23Sm100TmaWarpSpecializedILi1ELi1ELi56ELb0ELb0EEEJSH_NS5_IJNSW_ISF_SC_EENSW_ISG_SC_EEEEESI_SJ_SI_SJ_NS1I_6fusion15FusionCallbacksIS1M_NS1Q_17LinearCombinationISI_fSI_fLNS_15FloatRoundStyleE2EEESH_S1P_JEEENS4_5SM1004TMEM4LOAD25SM100_TMEM_LOAD_16dp32b8xES14_NS15_INS16_ILi0ELi4ELi3EEES19_NSW_INS5_IJS1A_NSA_ILi16EEEEEENS5_IJS21_SC_EEEEEEENS4_39AutoVectorizingCopyWithAssumedAlignmentILi128EEENS4_14SM90_TMA_STOREES25_S27_S27_EEEvvEEEEvNT_6ParamsE)
        /*0008*/ 	.word	0x00000090


	//----- nvinfo : EIATTR_FRAME_SIZE
	.align		4
.L_16:
        /*000c*/ 	.byte	0x04, 0x11
        /*000e*/ 	.short	(.L_18 - .L_17)
	.align		4
.L_17:
        /*0010*/ 	.word	index@($__internal_2_$__cuda_sm10x_tcgen05_guardrail_trap_unallocated_columns_being_dealloced)
        /*0014*/ 	.word	0x00000000


	//----- nvinfo : EIATTR_FRAME_SIZE
	.align		4
.L_18:
        /*0018*/ 	.byte	0x04, 0x11
        /*001a*/ 	.short	(.L_20 - .L_19)
	.align		4
.L_19:
        /*001c*/ 	.word	index@($__internal_1_$__cuda_sm10x_tcgen05_guardrail_trap_phase_invalid_during_alloc)
        /*0020*/ 	.word	0x00000000


	//----- nvinfo : EIATTR_FRAME_SIZE
	.align		4
.L_20:
        /*0024*/ 	.byte	0x04, 0x11
        /*0026*/ 	.short	(.L_22 - .L_21)
	.align		4
.L_21:
        /*0028*/ 	.word	index@($__internal_0_$__cuda_sm10x_tcgen05_guardrail_trap_col_being_dealloced_not_returned_by_alloc)
        /*002c*/ 	.word	0x00000000


	//----- nvinfo : EIATTR_FRAME_SIZE
	.align		4
.L_22:
        /*0030*/ 	.byte	0x04, 0x11
        /*0032*/ 	.short	(.L_24 - .L_23)
	.align		4
.L_23:
        /*0034*/ 	.word	index@(_ZN7cutlass13device_kernelINS_4gemm6kernel13GemmUniversalIN4cute5tupleIJiiiiEEENS1_10collective13CollectiveMmaINS1_35MainloopSm100TmaUmmaWarpSpecializedILi19ELi2ELi4ENS5_IJNS4_1CILi2EEENSA_ILi1EEESC_EEEEENS5_IJNSA_ILi64EEENSA_ILi112EEESF_EEENS_12float_e4m3_tENS5_IJlSC_lEEESI_SJ_NS4_8TiledMMAINS4_8MMA_AtomIJNS4_10MMA_TraitsINS4_19SM100_MMA_F8F6F4_SSEJSI_SI_fSF_SG_NS4_17integral_constantINS4_4UMMA5MajorELSQ_0EEESR_NSO_INSP_7ScaleInELSS_0EEEST_EEEEEENS4_6LayoutINS5_IJSC_SC_SC_EEENS5_IJNSA_ILi0EEESY_SY_EEEEENS5_IJNS4_10UnderscoreES11_S11_EEEEENS4_13SM90_TMA_LOADENS4_14ComposedLayoutINS4_7SwizzleILi2ELi4ELi3EEENS4_18smem_ptr_flag_bitsILi8EEENSW_INS5_IJNSA_ILi8EEESF_EEENS5_IJSF_SC_EEEEEEEvNS4_8identityENS4_23SM90_TMA_LOAD_MULTICASTES1E_vS1F_EENS_8epilogue10collective18CollectiveEpilogueINS1I_23Sm100TmaWarpSpecializedILi1ELi1ELi56ELb0ELb0EEEJSH_NS5_IJNSW_ISF_SC_EENSW_ISG_SC_EEEEESI_SJ_SI_SJ_NS1I_6fusion15FusionCallbacksIS1M_NS1Q_17LinearCombinationISI_fSI_fLNS_15FloatRoundStyleE2EEESH_S1P_JEEENS4_5SM1004TMEM4LOAD25SM100_TMEM_LOAD_16dp32b8xES14_NS15_INS16_ILi0ELi4ELi3EEES19_NSW_INS5_IJS1A_NSA_ILi16EEEEEENS5_IJS21_SC_EEEEEEENS4_39AutoVectorizingCopyWithAssumedAlignmentILi128EEENS4_14SM90_TMA_STOREES25_S27_S27_EEEvvEEEEvNT_6ParamsE)
        /*0038*/ 	.word	0x00000000


	//----- nvinfo : EIATTR_MIN_STACK_SIZE
	.align		4
.L_24:
        /*003c*/ 	.byte	0x04, 0x12
        /*003e*/ 	.short	(.L_26 - .L_25)
	.align		4
.L_25:
        /*0040*/ 	.word	index@(_ZN7cutlass13device_kernelINS_4gemm6kernel13GemmUniversalIN4cute5tupleIJiiiiEEENS1_10collective13CollectiveMmaINS1_35MainloopSm100TmaUmmaWarpSpecializedILi19ELi2ELi4ENS5_IJNS4_1CILi2EEENSA_ILi1EEESC_EEEEENS5_IJNSA_ILi64EEENSA_ILi112EEESF_EEENS_12float_e4m3_tENS5_IJlSC_lEEESI_SJ_NS4_8TiledMMAINS4_8MMA_AtomIJNS4_10MMA_TraitsINS4_19SM100_MMA_F8F6F4_SSEJSI_SI_fSF_SG_NS4_17integral_constantINS4_4UMMA5MajorELSQ_0EEESR_NSO_INSP_7ScaleInELSS_0EEEST_EEEEEENS4_6LayoutINS5_IJSC_SC_SC_EEENS5_IJNSA_ILi0EEESY_SY_EEEEENS5_IJNS4_10UnderscoreES11_S11_EEEEENS4_13SM90_TMA_LOADENS4_14ComposedLayoutINS4_7SwizzleILi2ELi4ELi3EEENS4_18smem_ptr_flag_bitsILi8EEENSW_INS5_IJNSA_ILi8EEESF_EEENS5_IJSF_SC_EEEEEEEvNS4_8identityENS4_23SM90_TMA_LOAD_MULTICASTES1E_vS1F_EENS_8epilogue10collective18CollectiveEpilogueINS1I_23Sm100TmaWarpSpecializedILi1ELi1ELi56ELb0ELb0EEEJSH_NS5_IJNSW_ISF_SC_EENSW_ISG_SC_EEEEESI_SJ_SI_SJ_NS1I_6fusion15FusionCallbacksIS1M_NS1Q_17LinearCombinationISI_fSI_fLNS_15FloatRoundStyleE2EEESH_S1P_JEEENS4_5SM1004TMEM4LOAD25SM100_TMEM_LOAD_16dp32b8xES14_NS15_INS16_ILi0ELi4ELi3EEES19_NSW_INS5_IJS1A_NSA_ILi16EEEEEENS5_IJS21_SC_EEEEEEENS4_39AutoVectorizingCopyWithAssumedAlignmentILi128EEENS4_14SM90_TMA_STOREES25_S27_S27_EEEvvEEEEvNT_6ParamsE)
        /*0044*/ 	.word	0x00000000
.L_26:


//--------------------- .nv.compat                --------------------------
	.section	.nv.compat,"",@"SHT_CUDA_COMPAT_INFO"
	.align	4
        /*0000*/ 	.byte	0x02, 0x09, 0x01, 0x00, 0x02, 0x02, 0x02, 0x00, 0x02, 0x05, 0x05, 0x00, 0x03, 0x07, 0x01, 0x01
        /*0010*/ 	.byte	0x02, 0x03, 0x01, 0x00, 0x02, 0x06, 0x01, 0x00, 0x04, 0x0b, 0x08, 0x00, 0x09, 0x00, 0x00, 0x00
        /*0020*/ 	.byte	0x00, 0x00, 0x00, 0x00


//--------------------- .nv.info._ZN7cutlass13device_kernelINS_4gemm6kernel13GemmUniversalIN4cute5tupleIJiiiiEEENS1_10collective13CollectiveMmaINS1_35MainloopSm100TmaUmmaWarpSpecializedILi19ELi2ELi4ENS5_IJNS4_1CILi2EEENSA_ILi1EEESC_EEEEENS5_IJNSA_ILi64EEENSA_ILi112EEESF_EEENS_12float_e4m3_tENS5_IJlSC_lEEESI_SJ_NS4_8TiledMMAINS4_8MMA_AtomIJNS4_10MMA_TraitsINS4_19SM100_MMA_F8F6F4_SSEJSI_SI_fSF_SG_NS4_17integral_constantINS4_4UMMA5MajorELSQ_0EEESR_NSO_INSP_7ScaleInELSS_0EEEST_EEEEEENS4_6LayoutINS5_IJSC_SC_SC_EEENS5_IJNSA_ILi0EEESY_SY_EEEEENS5_IJNS4_10UnderscoreES11_S11_EEEEENS4_13SM90_TMA_LOADENS4_14ComposedLayoutINS4_7SwizzleILi2ELi4ELi3EEENS4_18smem_ptr_flag_bitsILi8EEENSW_INS5_IJNSA_ILi8EEESF_EEENS5_IJSF_SC_EEEEEEEvNS4_8identityENS4_23SM90_TMA_LOAD_MULTICASTES1E_vS1F_EENS_8epilogue10collective18CollectiveEpilogueINS1I_23Sm100TmaWarpSpecializedILi1ELi1ELi56ELb0ELb0EEEJSH_NS5_IJNSW_ISF_SC_EENSW_ISG_SC_EEEEESI_SJ_SI_SJ_NS1I_6fusion15FusionCallbacksIS1M_NS1Q_17LinearCombinationISI_fSI_fLNS_15FloatRoundStyleE2EEESH_S1P_JEEENS4_5SM1004TMEM4LOAD25SM100_TMEM_LOAD_16dp32b8xES14_NS15_INS16_ILi0ELi4ELi3EEES19_NSW_INS5_IJS1A_NSA_ILi16EEEEEENS5_IJS21_SC_EEEEEEENS4_39AutoVectorizingCopyWithAssumedAlignmentILi128EEENS4_14SM90_TMA_STOREES25_S27_S27_EEEvvEEEEvNT_6ParamsE --------------------------
	.section	.nv.info._ZN7cutlass13device_kernelINS_4gemm6kernel13GemmUniversalIN4cute5tupleIJiiiiEEENS1_10collective13CollectiveMmaINS1_35MainloopSm100TmaUmmaWarpSpecializedILi19ELi2ELi4ENS5_IJNS4_1CILi2EEENSA_ILi1EEESC_EEEEENS5_IJNSA_ILi64EEENSA_ILi112EEESF_EEENS_12float_e4m3_tENS5_IJlSC_lEEESI_SJ_NS4_8TiledMMAINS4_8MMA_AtomIJNS4_10MMA_TraitsINS4_19SM100_MMA_F8F6F4_SSEJSI_SI_fSF_SG_NS4_17integral_constantINS4_4UMMA5MajorELSQ_0EEESR_NSO_INSP_7ScaleInELSS_0EEEST_EEEEEENS4_6LayoutINS5_IJSC_SC_SC_EEENS5_IJNSA_ILi0EEESY_SY_EEEEENS5_IJNS4_10UnderscoreES11_S11_EEEEENS4_13SM90_TMA_LOADENS4_14ComposedLayoutINS4_7SwizzleILi2ELi4ELi3EEENS4_18smem_ptr_flag_bitsILi8EEENSW_INS5_IJNSA_ILi8EEESF_EEENS5_IJSF_SC_EEEEEEEvNS4_8identityENS4_23SM90_TMA_LOAD_MULTICASTES1E_vS1F_EENS_8epilogue10collective18CollectiveEpilogueINS1I_23Sm100TmaWarpSpecializedILi1ELi1ELi56ELb0ELb0EEEJSH_NS5_IJNSW_ISF_SC_EENSW_ISG_SC_EEEEESI_SJ_SI_SJ_NS1I_6fusion15FusionCallbacksIS1M_NS1Q_17LinearCombinationISI_fSI_fLNS_15FloatRoundStyleE2EEESH_S1P_JEEENS4_5SM1004TMEM4LOAD25SM100_TMEM_LOAD_16dp32b8xES14_NS15_INS16_ILi0ELi4ELi3EEES19_NSW_INS5_IJS1A_NSA_ILi16EEEEEENS5_IJS21_SC_EEEEEEENS4_39AutoVectorizingCopyWithAssumedAlignmentILi128EEENS4_14SM90_TMA_STOREES25_S27_S27_EEEvvEEEEvNT_6ParamsE,"",@"SHT_CUDA_INFO"
	.sectionflags	@""
	.align	4


	//----- nvinfo : EIATTR_CUDA_API_VERSION
	.align		4
        /*0000*/ 	.byte	0x04, 0x37
        /*0002*/ 	.short	(.L_28 - .L_27)
.L_27:
        /*0004*/ 	.word	0x00000082


	//----- nvinfo : EIATTR_KPARAM_INFO
	.align		4
.L_28:
        /*0008*/ 	.byte	0x04, 0x17
        /*000a*/ 	.short	(.L_30 - .L_29)
.L_29:
        /*000c*/ 	.word	0x00000000
        /*0010*/ 	.short	0x0000
        /*0012*/ 	.short	0x0000
        /*0014*/ 	.byte	0x00, 0xf0, 0x01, 0x20


	//----- nvinfo : EIATTR_AT_ENTRY_FRAGMENTS
	.align		4
.L_30:
        /*0018*/ 	.byte	0x04, 0x4f
        /*001a*/ 	.short	(.L_32 - .L_31)


	//   ....[0]....
.L_31:
        /*001c*/ 	.word	0x00000006


	//----- nvinfo : EIATTR_RESERVED_SMEM_USED
	.align		4
.L_32:
        /*0020*/ 	.byte	0x01, 0x41
	.zero		2


	//----- nvinfo : EIATTR_SPARSE_MMA_MASK
	.align		4
        /*0024*/ 	.byte	0x03, 0x50
        /*0026*/ 	.short	0x0000


	//----- nvinfo : EIATTR_TCGEN05_1CTA_USED
	.align		4
        /*0028*/ 	.byte	0x01, 0x51
	.zero		2


	//----- nvinfo : EIATTR_MAXREG_COUNT
	.align		4
        /*002c*/ 	.byte	0x03, 0x1b
        /*002e*/ 	.short	0x00ff


	//----- nvinfo : EIATTR_NUM_BARRIERS
	.align		4
        /*0030*/ 	.byte	0x02, 0x4c
        /*0032*/ 	.byte	0x07
	.zero		1


	//----- nvinfo : EIATTR_EXTERNS
	.align		4
        /*0034*/ 	.byte	0x04, 0x0f
        /*0036*/ 	.short	(.L_34 - .L_33)


	//   ....[0]....
	.align		4
.L_33:
        /*0038*/ 	.word	index@(__assertfail)


	//----- nvinfo : EIATTR_MERCURY_ISA_VERSION
	.align		4
.L_34:
        /*003c*/ 	.byte	0x03, 0x5f
        /*003e*/ 	.short	0x0101


	//----- nvinfo : EIATTR_INT_WARP_WIDE_INSTR_OFFSETS
	.align		4
        /*0040*/ 	.byte	0x04, 0x31
        /*0042*/ 	.short	(.L_36 - .L_35)


	//   ....[0]....
.L_35:
        /*0044*/ 	.word	0x000045e0


	//   ....[1]....
        /*0048*/ 	.word	0x00004600


	//   ....[2]....
        /*004c*/ 	.word	0x00004630


	//   ....[3]....
        /*0050*/ 	.word	0x00005230


	//   ....[4]....
        /*0054*/ 	.word	0x00005240


	//   ....[5]....
        /*0058*/ 	.word	0x00005430


	//   ....[6]....
        /*005c*/ 	.word	0x00005450


	//   ....[7]....
        /*0060*/ 	.word	0x00005470


	//   ....[8]....
        /*0064*/ 	.word	0x00005490


	//   ....[9]....
        /*0068*/ 	.word	0x00005530


	//   ....[10]....
        /*006c*/ 	.word	0x00005550


	//----- nvinfo : EIATTR_COOP_GROUP_MASK_REGIDS
	.align		4
.L_36:
        /*0070*/ 	.byte	0x04, 0x29
        /*0072*/ 	.short	(.L_38 - .L_37)


	//   ....[0]....
.L_37:
        /*0074*/ 	.word	0xffffffff


	//   ....[1]....
        /*0078*/ 	.word	0xffffffff


	//   ....[2]....
        /*007c*/ 	.word	0xffffffff


	//   ....[3]....
        /*0080*/ 	.word	0xffffffff


	//   ....[4]....
        /*0084*/ 	.word	0xffffffff


	//   ....[5]....
        /*0088*/ 	.word	0xffffffff


	//   ....[6]....
        /*008c*/ 	.word	0xffffffff


	//   ....[7]....
        /*0090*/ 	.word	0xffffffff


	//   ....[8]....
        /*0094*/ 	.word	0xffffffff


	//   ....[9]....
        /*0098*/ 	.word	0xffffffff


	//   ....[10]....
        /*009c*/ 	.word	0xffffffff


	//   ....[11]....
        /*00a0*/ 	.word	0xffffffff


	//   ....[12]....
        /*00a4*/ 	.word	0xffffffff


	//   ....[13]....
        /*00a8*/ 	.word	0xffffffff


	//----- nvinfo : EIATTR_COOP_GROUP_INSTR_OFFSETS
	.align		4
.L_38:
        /*00ac*/ 	.byte	0x04, 0x28
        /*00ae*/ 	.short	(.L_40 - .L_39)


	//   ....[0]....
.L_39:
        /*00b0*/ 	.word	0x00000080


	//   ....[1]....
        /*00b4*/ 	.word	0x000004d0


	//   ....[2]....
        /*00b8*/ 	.word	0x00000870


	//   ....[3]....
        /*00bc*/ 	.word	0x000009b0


	//   ....[4]....
        /*00c0*/ 	.word	0x00000ab0


	//   ....[5]....
        /*00c4*/ 	.word	0x00000c20


	//   ....[6]....
        /*00c8*/ 	.word	0x00000dc0


	//   ....[7]....
        /*00cc*/ 	.word	0x00000f80


	//   ....[8]....
        /*00d0*/ 	.word	0x00002170


	//   ....[9]....
        /*00d4*/ 	.word	0x000038c0


	//   ....[10]....
        /*00d8*/ 	.word	0x00003ad0


	//   ....[11]....
        /*00dc*/ 	.word	0x00003b00


	//   ....[12]....
        /*00e0*/ 	.word	0x000044c0


	//   ....[13]....
        /*00e4*/ 	.word	0x000046f0


	//----- nvinfo : EIATTR_VRC_CTA_INIT_COUNT
	.align		4
.L_40:
        /*00e8*/ 	.byte	0x02, 0x4a
        /*00ea*/ 	.byte	0x80
	.zero		1


	//----- nvinfo : EIATTR_SYSCALL_OFFSETS
	.align		4
        /*00ec*/ 	.byte	0x04, 0x46
        /*00ee*/ 	.short	(.L_42 - .L_41)


	//   ....[0]....
.L_41:
        /*00f0*/ 	.word	0x00006710


	//   ....[1]....
        /*00f4*/ 	.word	0x00006890


	//   ....[2]....
        /*00f8*/ 	.word	0x00006a10


	//   ....[3]....
        /*00fc*/ 	.word	0x00006b90


	//   ....[4]....
        /*0100*/ 	.word	0x00006d10


	//   ....[5]....
        /*0104*/ 	.word	0x00006e90


	//   ....[6]....
        /*0108*/ 	.word	0x00007010


	//----- nvinfo : EIATTR_MBARRIER_INSTR_OFFSETS
	.align		4
.L_42:
        /*010c*/ 	.byte	0x04, 0x39
        /*010e*/ 	.short	(.L_44 - .L_43)


	//   ....[0]....
.L_43:
        /*0110*/ 	.word	0x000005f0
        /*0114*/ 	.word	0x000000ff
        /*0118*/ 	.word	0x00000000
        /*011c*/ 	.short	0x0100
        /*011e*/ 	.byte	0x04
	.zero		1


	//   ....[1]....
        /*0120*/ 	.word	0x00000600
        /*0124*/ 	.word	0x000000ff
        /*0128*/ 	.word	0x00000098
        /*012c*/ 	.short	0x0100
        /*012e*/ 	.byte	0x04
	.zero		1


	//   ....[2]....
        /*0130*/ 	.word	0x00000610
        /*0134*/ 	.word	0x000000ff
        /*0138*/ 	.word	0x00000008
        /*013c*/ 	.short	0x0100
        /*013e*/ 	.byte	0x04
	.zero		1


	//   ....[3]....
        /*0140*/ 	.word	0x00000620
        /*0144*/ 	.word	0x000000ff
        /*0148*/ 	.word	0x000000a0
        /*014c*/ 	.short	0x0100
        /*014e*/ 	.byte	0x04
	.zero		1


	//   ....[4]....
        /*0150*/ 	.word	0x00000630
        /*0154*/ 	.word	0x000000ff
        /*0158*/ 	.word	0x00000010
        /*015c*/ 	.short	0x0100
        /*015e*/ 	.byte	0x04
	.zero		1


	//   ....[5]....
        /*0160*/ 	.word	0x00000640
        /*0164*/ 	.word	0x000000ff
        /*0168*/ 	.word	0x000000a8
        /*016c*/ 	.short	0x0100
        /*016e*/ 	.byte	0x04
	.zero		1


	//   ....[6]....
        /*0170*/ 	.word	0x00000650
        /*0174*/ 	.word	0x000000ff
        /*0178*/ 	.word	0x00000018
        /*017c*/ 	.short	0x0100
        /*017e*/ 	.byte	0x04
	.zero		1


	//   ....[7]....
        /*0180*/ 	.word	0x00000660
        /*0184*/ 	.word	0x000000ff
        /*0188*/ 	.word	0x000000b0
        /*018c*/ 	.short	0x0100
        /*018e*/ 	.byte	0x04
	.zero		1


	//   ....[8]....
        /*0190*/ 	.word	0x00000670
        /*0194*/ 	.word	0x000000ff
        /*0198*/ 	.word	0x00000020
        /*019c*/ 	.short	0x0100
        /*019e*/ 	.byte	0x04
	.zero		1


	//   ....[9]....
        /*01a0*/ 	.word	0x00000680
        /*01a4*/ 	.word	0x000000ff
        /*01a8*/ 	.word	0x000000b8
        /*01ac*/ 	.short	0x0100
        /*01ae*/ 	.byte	0x04
	.zero		1


	//   ....[10]....
        /*01b0*/ 	.word	0x00000690
        /*01b4*/ 	.word	0x000000ff
        /*01b8*/ 	.word	0x00000028
        /*01bc*/ 	.short	0x0100
        /*01be*/ 	.byte	0x04
	.zero		1


	//   ....[11]....
        /*01c0*/ 	.word	0x000006a0
        /*01c4*/ 	.word	0x000000ff
        /*01c8*/ 	.word	0x000000c0
        /*01cc*/ 	.short	0x0100
        /*01ce*/ 	.byte	0x04
	.zero		1


	//   ....[12]....
        /*01d0*/ 	.word	0x000006b0
        /*01d4*/ 	.word	0x000000ff
        /*01d8*/ 	.word	0x00000030
        /*01dc*/ 	.short	0x0100
        /*01de*/ 	.byte	0x04
	.zero		1


	//   ....[13]....
        /*01e0*/ 	.word	0x000006c0
        /*01e4*/ 	.word	0x000000ff
        /*01e8*/ 	.word	0x000000c8
        /*01ec*/ 	.short	0x0100
        /*01ee*/ 	.byte	0x04
	.zero		1


	//   ....[14]....
        /*01f0*/ 	.word	0x000006d0
        /*01f4*/ 	.word	0x000000ff
        /*01f8*/ 	.word	0x00000038
        /*01fc*/ 	.short	0x0100
        /*01fe*/ 	.byte	0x04
	.zero		1


	//   ....[15]....
        /*0200*/ 	.word	0x000006e0
        /*0204*/ 	.word	0x000000ff
        /*0208*/ 	.word	0x000000d0
        /*020c*/ 	.short	0x0100
        /*020e*/ 	.byte	0x04
	.zero		1


	//   ....[16]....
        /*0210*/ 	.word	0x000006f0
        /*0214*/ 	.word	0x000000ff
        /*0218*/ 	.word	0x00000040
        /*021c*/ 	.short	0x0100
        /*021e*/ 	.byte	0x04
	.zero		1


	//   ....[17]....
        /*0220*/ 	.word	0x00000700
        /*0224*/ 	.word	0x000000ff
        /*0228*/ 	.word	0x000000d8
        /*022c*/ 	.short	0x0100
        /*022e*/ 	.byte	0x04
	.zero		1


	//   ....[18]....
        /*0230*/ 	.word	0x00000710
        /*0234*/ 	.word	0x000000ff
        /*0238*/ 	.word	0x00000048
        /*023c*/ 	.short	0x0100
        /*023e*/ 	.byte	0x04
	.zero		1


	//   ....[19]....
        /*0240*/ 	.word	0x00000720
        /*0244*/ 	.word	0x000000ff
        /*0248*/ 	.word	0x000000e0
        /*024c*/ 	.short	0x0100
        /*024e*/ 	.byte	0x04
	.zero		1


	//   ....[20]....
        /*0250*/ 	.word	0x00000730
        /*0254*/ 	.word	0x000000ff
        /*0258*/ 	.word	0x00000050
        /*025c*/ 	.short	0x0100
        /*025e*/ 	.byte	0x04
	.zero		1


	//   ....[21]....
        /*0260*/ 	.word	0x00000740
        /*0264*/ 	.word	0x000000ff
        /*0268*/ 	.word	0x000000e8
        /*026c*/ 	.short	0x0100
        /*026e*/ 	.byte	0x04
	.zero		1


	//   ....[22]....
        /*0270*/ 	.word	0x00000750
        /*0274*/ 	.word	0x000000ff
        /*0278*/ 	.word	0x00000058
        /*027c*/ 	.short	0x0100
        /*027e*/ 	.byte	0x04
	.zero		1


	//   ....[23]....
        /*0280*/ 	.word	0x00000760
        /*0284*/ 	.word	0x000000ff
        /*0288*/ 	.word	0x000000f0
        /*028c*/ 	.short	0x0100
        /*028e*/ 	.byte	0x04
	.zero		1


	//   ....[24]....
        /*0290*/ 	.word	0x00000770
        /*0294*/ 	.word	0x000000ff
        /*0298*/ 	.word	0x00000060
        /*029c*/ 	.short	0x0100
        /*029e*/ 	.byte	0x04
	.zero		1


	//   ....[25]....
        /*02a0*/ 	.word	0x00000780
        /*02a4*/ 	.word	0x000000ff
        /*02a8*/ 	.word	0x000000f8
        /*02ac*/ 	.short	0x0100
        /*02ae*/ 	.byte	0x04
	.zero		1


	//   ....[26]....
        /*02b0*/ 	.word	0x00000790
        /*02b4*/ 	.word	0x000000ff
        /*02b8*/ 	.word	0x00000068
        /*02bc*/ 	.short	0x0100
        /*02be*/ 	.byte	0x04
	.zero		1


	//   ....[27]....
        /*02c0*/ 	.word	0x000007a0
        /*02c4*/ 	.word	0x000000ff
        /*02c8*/ 	.word	0x00000100
        /*02cc*/ 	.short	0x0100
        /*02ce*/ 	.byte	0x04
	.zero		1


	//   ....[28]....
        /*02d0*/ 	.word	0x000007b0
        /*02d4*/ 	.word	0x000000ff
        /*02d8*/ 	.word	0x00000070
        /*02dc*/ 	.short	0x0100
        /*02de*/ 	.byte	0x04
	.zero		1


	//   ....[29]....
        /*02e0*/ 	.word	0x000007c0
        /*02e4*/ 	.word	0x000000ff
        /*02e8*/ 	.word	0x00000108
        /*02ec*/ 	.short	0x0100
        /*02ee*/ 	.byte	0x04
	.zero		1


	//   ....[30]....
        /*02f0*/ 	.word	0x000007d0
        /*02f4*/ 	.word	0x000000ff
        /*02f8*/ 	.word	0x00000078
        /*02fc*/ 	.short	0x0100
        /*02fe*/ 	.byte	0x04
	.zero		1


	//   ....[31]....
        /*0300*/ 	.word	0x000007e0
        /*0304*/ 	.word	0x000000ff
        /*0308*/ 	.word	0x00000110
        /*030c*/ 	.short	0x0100
        /*030e*/ 	.byte	0x04
	.zero		1


	//   ....[32]....
        /*0310*/ 	.word	0x000007f0
        /*0314*/ 	.word	0x000000ff
        /*0318*/ 	.word	0x00000080
        /*031c*/ 	.short	0x0100
        /*031e*/ 	.byte	0x04
	.zero		1


	//   ....[33]....
        /*0320*/ 	.word	0x00000800
        /*0324*/ 	.word	0x000000ff
        /*0328*/ 	.word	0x00000118
        /*032c*/ 	.short	0x0100
        /*032e*/ 	.byte	0x04
	.zero		1


	//   ....[34]....
        /*0330*/ 	.word	0x00000810
        /*0334*/ 	.word	0x000000ff
        /*0338*/ 	.word	0x00000088
        /*033c*/ 	.short	0x0100
        /*033e*/ 	.byte	0x04
	.zero		1


	//   ....[35]....
        /*0340*/ 	.word	0x00000820
        /*0344*/ 	.word	0x000000ff
        /*0348*/ 	.word	0x00000120
        /*034c*/ 	.short	0x0100
        /*034e*/ 	.byte	0x04
	.zero		1


	//   ....[36]....
        /*0350*/ 	.word	0x00000830
        /*0354*/ 	.word	0x000000ff
        /*0358*/ 	.word	0x00000090
        /*035c*/ 	.short	0x0100
        /*035e*/ 	.byte	0x04
	.zero		1


	//   ....[37]....
        /*0360*/ 	.word	0x00000840
        /*0364*/ 	.word	0x000000ff
        /*0368*/ 	.word	0x00000128
        /*036c*/ 	.short	0x0100
        /*036e*/ 	.byte	0x04
	.zero		1


	//   ....[38]....
        /*0370*/ 	.word	0x00000980
        /*0374*/ 	.word	0x000000ff
        /*0378*/ 	.word	0x00000130
        /*037c*/ 	.short	0x0100
        /*037e*/ 	.byte	0x04
	.zero		1


	//   ....[39]....
        /*0380*/ 	.word	0x00000990
        /*0384*/ 	.word	0x000000ff
        /*0388*/ 	.word	0x00000138
        /*038c*/ 	.short	0x0100
        /*038e*/ 	.byte	0x04
	.zero		1


	//   ....[40]....
        /*0390*/ 	.word	0x00000a80
        /*0394*/ 	.word	0x000000ff
        /*0398*/ 	.word	0x00000140
        /*039c*/ 	.short	0x0100
        /*039e*/ 	.byte	0x04
	.zero		1


	//   ....[41]....
        /*03a0*/ 	.word	0x00000a90
        /*03a4*/ 	.word	0x000000ff
        /*03a8*/ 	.word	0x00000148
        /*03ac*/ 	.short	0x0100
        /*03ae*/ 	.byte	0x04
	.zero		1


	//   ....[42]....
        /*03b0*/ 	.word	0x00000bd0
        /*03b4*/ 	.word	0x000000ff
        /*03b8*/ 	.word	0x00000150
        /*03bc*/ 	.short	0x0100
        /*03be*/ 	.byte	0x04
	.zero		1


	//   ....[43]....
        /*03c0*/ 	.word	0x00000be0
        /*03c4*/ 	.word	0x000000ff
        /*03c8*/ 	.word	0x00000160
        /*03cc*/ 	.short	0x0100
        /*03ce*/ 	.byte	0x04
	.zero		1


	//   ....[44]....
        /*03d0*/ 	.word	0x00000bf0
        /*03d4*/ 	.word	0x000000ff
        /*03d8*/ 	.word	0x00000158
        /*03dc*/ 	.short	0x0100
        /*03de*/ 	.byte	0x04
	.zero		1


	//   ....[45]....
        /*03e0*/ 	.word	0x00000c00
        /*03e4*/ 	.word	0x000000ff
        /*03e8*/ 	.word	0x00000168
        /*03ec*/ 	.short	0x0100
        /*03ee*/ 	.byte	0x04
	.zero		1


	//   ....[46]....
        /*03f0*/ 	.word	0x00000d30
        /*03f4*/ 	.word	0x000000ff
        /*03f8*/ 	.word	0x00000170
        /*03fc*/ 	.short	0x0100
        /*03fe*/ 	.byte	0x04
	.zero		1


	//   ....[47]....
        /*0400*/ 	.word	0x00000d40
        /*0404*/ 	.word	0x000000ff
        /*0408*/ 	.word	0x00000190
        /*040c*/ 	.short	0x0100
        /*040e*/ 	.byte	0x04
	.zero		1


	//   ....[48]....
        /*0410*/ 	.word	0x00000d50
        /*0414*/ 	.word	0x000000ff
        /*0418*/ 	.word	0x00000178
        /*041c*/ 	.short	0x0100
        /*041e*/ 	.byte	0x04
	.zero		1


	//   ....[49]....
        /*0420*/ 	.word	0x00000d60
        /*0424*/ 	.word	0x000000ff
        /*0428*/ 	.word	0x00000198
        /*042c*/ 	.short	0x0100
        /*042e*/ 	.byte	0x04
	.zero		1


	//   ....[50]....
        /*0430*/ 	.word	0x00000d70
        /*0434*/ 	.word	0x000000ff
        /*0438*/ 	.word	0x00000180
        /*043c*/ 	.short	0x0100
        /*043e*/ 	.byte	0x04
	.zero		1


	//   ....[51]....
        /*0440*/ 	.word	0x00000d80
        /*0444*/ 	.word	0x000000ff
        /*0448*/ 	.word	0x000001a0
        /*044c*/ 	.short	0x0100
        /*044e*/ 	.byte	0x04
	.zero		1


	//   ....[52]....
        /*0450*/ 	.word	0x00000d90
        /*0454*/ 	.word	0x000000ff
        /*0458*/ 	.word	0x00000188
        /*045c*/ 	.short	0x0100
        /*045e*/ 	.byte	0x04
	.zero		1


	//   ....[53]....
        /*0460*/ 	.word	0x00000da0
        /*0464*/ 	.word	0x000000ff
        /*0468*/ 	.word	0x000001a8
        /*046c*/ 	.short	0x0100
        /*046e*/ 	.byte	0x04
	.zero		1


	//   ....[54]....
        /*0470*/ 	.word	0x00000e90
        /*0474*/ 	.word	0x000000ff
        /*0478*/ 	.word	0x000001b0
        /*047c*/ 	.short	0x0100
        /*047e*/ 	.byte	0x04
	.zero		1


	//   ....[55]....
        /*0480*/ 	.word	0x00000ea0
        /*0484*/ 	.word	0x000000ff
        /*0488*/ 	.word	0x000001c0
        /*048c*/ 	.short	0x0100
        /*048e*/ 	.byte	0x04
	.zero		1


	//   ....[56]....
        /*0490*/ 	.word	0x00000eb0
        /*0494*/ 	.word	0x000000ff
        /*0498*/ 	.word	0x000001b8
        /*049c*/ 	.short	0x0100
        /*049e*/ 	.byte	0x04
	.zero		1


	//   ....[57]....
        /*04a0*/ 	.word	0x00000ec0
        /*04a4*/ 	.word	0x000000ff
        /*04a8*/ 	.word	0x000001c8
        /*04ac*/ 	.short	0x0100
        /*04ae*/ 	.byte	0x04
	.zero		1


	//   ....[58]....
        /*04b0*/ 	.word	0x00001a20
        /*04b4*/ 	.word	0x00000000
        /*04b8*/ 	.word	0x000001c0
        /*04bc*/ 	.short	0x010a
        /*04be*/ 	.byte	0xff
	.zero		1


	//   ....[59]....
        /*04c0*/ 	.word	0x00001a40
        /*04c4*/ 	.word	0x00000000
        /*04c8*/ 	.word	0x000001b0
        /*04cc*/ 	.short	0x0101
        /*04ce*/ 	.byte	0xff
	.zero		1


	//   ....[60]....
        /*04d0*/ 	.word	0x00001b00
        /*04d4*/ 	.word	0x000000ff
        /*04d8*/ 	.word	0x00000098
        /*04dc*/ 	.short	0x010a
        /*04de*/ 	.byte	0x07
	.zero		1


	//   ....[61]....
        /*04e0*/ 	.word	0x00001b80
        /*04e4*/ 	.word	0x000000ff
        /*04e8*/ 	.word	0x00000098
        /*04ec*/ 	.short	0x010a
        /*04ee*/ 	.byte	0x21
	.zero		1


	//   ....[62]....
        /*04f0*/ 	.word	0x00001d10
        /*04f4*/ 	.word	0x000000ff
        /*04f8*/ 	.word	0x00000098
        /*04fc*/ 	.short	0x010a
        /*04fe*/ 	.byte	0x08
	.zero		1


	//   ....[63]....
        /*0500*/ 	.word	0x00001e30
        /*0504*/ 	.word	0x000000ff
        /*0508*/ 	.word	0x00000148
        /*050c*/ 	.short	0x0101
        /*050e*/ 	.byte	0x06
	.zero		1


	//   ....[64]....
        /*0510*/ 	.word	0x00001e50
        /*0514*/ 	.word	0x000000ff
        /*0518*/ 	.word	0x00000098
        /*051c*/ 	.short	0x010a
        /*051e*/ 	.byte	0x07
	.zero		1


	//   ....[65]....
        /*0520*/ 	.word	0x00001ed0
        /*0524*/ 	.word	0x000000ff
        /*0528*/ 	.word	0x00000098
        /*052c*/ 	.short	0x010a
        /*052e*/ 	.byte	0x09
	.zero		1


	//   ....[66]....
        /*0530*/ 	.word	0x00002060
        /*0534*/ 	.word	0x000000ff
        /*0538*/ 	.word	0x00000098
        /*053c*/ 	.short	0x010a
        /*053e*/ 	.byte	0x08
	.zero		1


	//   ....[67]....
        /*0540*/ 	.word	0x000021a0
        /*0544*/ 	.word	0x00000003
        /*0548*/ 	.word	0x00000150
        /*054c*/ 	.short	0x010a
        /*054e*/ 	.byte	0xff
	.zero		1


	//   ....[68]....
        /*0550*/ 	.word	0x000022f0
        /*0554*/ 	.word	0x00000000
        /*0558*/ 	.word	0x00000000
        /*055c*/ 	.short	0x0101
        /*055e*/ 	.byte	0xff
	.zero		1


	//   ....[69]....
        /*0560*/ 	.word	0x000028a0
        /*0564*/ 	.word	0x000000ff
        /*0568*/ 	.word	0x00000000
        /*056c*/ 	.short	0x010a
        /*056e*/ 	.byte	0x04
	.zero		1


	//   ....[70]....
        /*0570*/ 	.word	0x00002930
        /*0574*/ 	.word	0x000000ff
        /*0578*/ 	.word	0x00000000
        /*057c*/ 	.short	0x010a
        /*057e*/ 	.byte	0x05
	.zero		1


	//   ....[71]....
        /*0580*/ 	.word	0x000029c0
        /*0584*/ 	.word	0x000000ff
        /*0588*/ 	.word	0x00000000
        /*058c*/ 	.short	0x010a
        /*058e*/ 	.byte	0x05
	.zero		1


	//   ....[72]....
        /*0590*/ 	.word	0x00002a50
        /*0594*/ 	.word	0x000000ff
        /*0598*/ 	.word	0x00000000
        /*059c*/ 	.short	0x010a
        /*059e*/ 	.byte	0x05
	.zero		1


	//   ....[73]....
        /*05a0*/ 	.word	0x00002ae0
        /*05a4*/ 	.word	0x000000ff
        /*05a8*/ 	.word	0x00000000
        /*05ac*/ 	.short	0x010a
        /*05ae*/ 	.byte	0x05
	.zero		1


	//   ....[74]....
        /*05b0*/ 	.word	0x00002b70
        /*05b4*/ 	.word	0x000000ff
        /*05b8*/ 	.word	0x00000000
        /*05bc*/ 	.short	0x010a
        /*05be*/ 	.byte	0x05
	.zero		1


	//   ....[75]....
        /*05c0*/ 	.word	0x00002c00
        /*05c4*/ 	.word	0x000000ff
        /*05c8*/ 	.word	0x00000000
        /*05cc*/ 	.short	0x010a
        /*05ce*/ 	.byte	0x05
	.zero		1


	//   ....[76]....
        /*05d0*/ 	.word	0x00002c90
        /*05d4*/ 	.word	0x000000ff
        /*05d8*/ 	.word	0x00000000
        /*05dc*/ 	.short	0x010a
        /*05de*/ 	.byte	0x05
	.zero		1


	//   ....[77]....
        /*05e0*/ 	.word	0x00002d20
        /*05e4*/ 	.word	0x000000ff
        /*05e8*/ 	.word	0x00000000
        /*05ec*/ 	.short	0x010a
        /*05ee*/ 	.byte	0x05
	.zero		1


	//   ....[78]....
        /*05f0*/ 	.word	0x00002db0
        /*05f4*/ 	.word	0x000000ff
        /*05f8*/ 	.word	0x00000000
        /*05fc*/ 	.short	0x010a
        /*05fe*/ 	.byte	0x05
	.zero		1


	//   ....[79]....
        /*0600*/ 	.word	0x00002e40
        /*0604*/ 	.word	0x000000ff
        /*0608*/ 	.word	0x00000000
        /*060c*/ 	.short	0x010a
        /*060e*/ 	.byte	0x05
	.zero		1


	//   ....[80]....
        /*0610*/ 	.word	0x00002ed0
        /*0614*/ 	.word	0x000000ff
        /*0618*/ 	.word	0x00000000
        /*061c*/ 	.short	0x010a
        /*061e*/ 	.byte	0x05
	.zero		1


	//   ....[81]....
        /*0620*/ 	.word	0x00002f60
        /*0624*/ 	.word	0x000000ff
        /*0628*/ 	.word	0x00000000
        /*062c*/ 	.short	0x010a
        /*062e*/ 	.byte	0x05
	.zero		1


	//   ....[82]....
        /*0630*/ 	.word	0x00002ff0
        /*0634*/ 	.word	0x000000ff
        /*0638*/ 	.word	0x00000000
        /*063c*/ 	.short	0x010a
        /*063e*/ 	.byte	0x05
	.zero		1


	//   ....[83]....
        /*0640*/ 	.word	0x00003080
        /*0644*/ 	.word	0x000000ff
        /*0648*/ 	.word	0x00000000
        /*064c*/ 	.short	0x010a
        /*064e*/ 	.byte	0x05
	.zero		1


	//   ....[84]....
        /*0650*/ 	.word	0x00003110
        /*0654*/ 	.word	0x000000ff
        /*0658*/ 	.word	0x00000000
        /*065c*/ 	.short	0x010a
        /*065e*/ 	.byte	0x05
	.zero		1


	//   ....[85]....
        /*0660*/ 	.word	0x000031a0
        /*0664*/ 	.word	0x000000ff
        /*0668*/ 	.word	0x00000000
        /*066c*/ 	.short	0x010a
        /*066e*/ 	.byte	0x05
	.zero		1


	//   ....[86]....
        /*0670*/ 	.word	0x00003230
        /*0674*/ 	.word	0x000000ff
        /*0678*/ 	.word	0x00000000
        /*067c*/ 	.short	0x010a
        /*067e*/ 	.byte	0x05
	.zero		1


	//   ....[87]....
        /*0680*/ 	.word	0x000032d0
        /*0684*/ 	.word	0x00000000
        /*0688*/ 	.word	0x00000000
        /*068c*/ 	.short	0x010a
        /*068e*/ 	.byte	0xff
	.zero		1


	//   ....[88]....
        /*0690*/ 	.word	0x00003410
        /*0694*/ 	.word	0x00000002
        /*0698*/ 	.word	0x000001b0
        /*069c*/ 	.short	0x010a
        /*069e*/ 	.byte	0xff
	.zero		1


	//   ....[89]....
        /*06a0*/ 	.word	0x00003470
        /*06a4*/ 	.word	0x00000004
        /*06a8*/ 	.word	0x00000000
        /*06ac*/ 	.short	0x0101
        /*06ae*/ 	.byte	0xff
	.zero		1


	//   ....[90]....
        /*06b0*/ 	.word	0x00003490
        /*06b4*/ 	.word	0x000000ff
        /*06b8*/ 	.word	0x00000160
        /*06bc*/ 	.short	0x010a
        /*06be*/ 	.byte	0x04
	.zero		1


	//   ....[91]....
        /*06c0*/ 	.word	0x000035b0
        /*06c4*/ 	.word	0x00000002
        /*06c8*/ 	.word	0x00000150
        /*06cc*/ 	.short	0x010a
        /*06ce*/ 	.byte	0xff
	.zero		1


	//   ....[92]....
        /*06d0*/ 	.word	0x000036c0
        /*06d4*/ 	.word	0x00000002
        /*06d8*/ 	.word	0x00000000
        /*06dc*/ 	.short	0x0101
        /*06de*/ 	.byte	0xff
	.zero		1


	//   ....[93]....
        /*06e0*/ 	.word	0x00003750
        /*06e4*/ 	.word	0x000000ff
        /*06e8*/ 	.word	0x00000160
        /*06ec*/ 	.short	0x0106
        /*06ee*/ 	.byte	0x04
	.zero		1


	//   ....[94]....
        /*06f0*/ 	.word	0x00003770
        /*06f4*/ 	.word	0x000000ff
        /*06f8*/ 	.word	0x00000160
        /*06fc*/ 	.short	0x010a
        /*06fe*/ 	.byte	0x04
	.zero		1


	//   ....[95]....
        /*0700*/ 	.word	0x00003800
        /*0704*/ 	.word	0x000000ff
        /*0708*/ 	.word	0x00000160
        /*070c*/ 	.short	0x0106
        /*070e*/ 	.byte	0x07
	.zero		1


	//   ....[96]....
        /*0710*/ 	.word	0x00003840
        /*0714*/ 	.word	0x00000000
        /*0718*/ 	.word	0x00000160
        /*071c*/ 	.short	0x010a
        /*071e*/ 	.byte	0xff
	.zero		1


	//   ....[97]....
        /*0720*/ 	.word	0x00003d60
        /*0724*/ 	.word	0x00000000
        /*0728*/ 	.word	0x00000150
        /*072c*/ 	.short	0x010a
        /*072e*/ 	.byte	0xff
	.zero		1


	//   ....[98]....
        /*0730*/ 	.word	0x00003e60
        /*0734*/ 	.word	0x00000003
        /*0738*/ 	.word	0x00000000
        /*073c*/ 	.short	0x0101
        /*073e*/ 	.byte	0xff
	.zero		1


	//   ....[99]....
        /*0740*/ 	.word	0x00003e70
        /*0744*/ 	.word	0x000000ff
        /*0748*/ 	.word	0x00000000
        /*074c*/ 	.short	0x010a
        /*074e*/ 	.byte	0x05
	.zero		1


	//   ....[100]....
        /*0750*/ 	.word	0x00003ef0
        /*0754*/ 	.word	0x000000ff
        /*0758*/ 	.word	0x00000190
        /*075c*/ 	.short	0x010a
        /*075e*/ 	.byte	0x17
	.zero		1


	//   ....[101]....
        /*0760*/ 	.word	0x00003fc0
        /*0764*/ 	.word	0x000000ff
        /*0768*/ 	.word	0x00000000
        /*076c*/ 	.short	0x010a
        /*076e*/ 	.byte	0x07
	.zero		1


	//   ....[102]....
        /*0770*/ 	.word	0x00004100
        /*0774*/ 	.word	0x000000ff
        /*0778*/ 	.word	0x00000000
        /*077c*/ 	.short	0x010a
        /*077e*/ 	.byte	0x06
	.zero		1


	//   ....[103]....
        /*0780*/ 	.word	0x000042f0
        /*0784*/ 	.word	0x000000ff
        /*0788*/ 	.word	0x00000000
        /*078c*/ 	.short	0x010a
        /*078e*/ 	.byte	0x04
	.zero		1


	//   ....[104]....
        /*0790*/ 	.word	0x00004380
        /*0794*/ 	.word	0x000000ff
        /*0798*/ 	.word	0x00000000
        /*079c*/ 	.short	0x010a
        /*079e*/ 	.byte	0x05
	.zero		1


	//   ....[105]....
        /*07a0*/ 	.word	0x00004410
        /*07a4*/ 	.word	0x000000ff
        /*07a8*/ 	.word	0x00000000
        /*07ac*/ 	.short	0x010a
        /*07ae*/ 	.byte	0x05
	.zero		1


	//   ....[106]....
        /*07b0*/ 	.word	0x000044a0
        /*07b4*/ 	.word	0x000000ff
        /*07b8*/ 	.word	0x00000000
        /*07bc*/ 	.short	0x010a
        /*07be*/ 	.byte	0x04
	.zero		1


	//   ....[107]....
        /*07c0*/ 	.word	0x000049a0
        /*07c4*/ 	.word	0x00000003
        /*07c8*/ 	.word	0x00000150
        /*07cc*/ 	.short	0x010a
        /*07ce*/ 	.byte	0xff
	.zero		1


	//   ....[108]....
        /*07d0*/ 	.word	0x00004b10
        /*07d4*/ 	.word	0x00000000
        /*07d8*/ 	.word	0x00000000
        /*07dc*/ 	.short	0x0101
        /*07de*/ 	.byte	0xff
	.zero		1


	//   ....[109]....
        /*07e0*/ 	.word	0x00004fd0
        /*07e4*/ 	.word	0x000000ff
        /*07e8*/ 	.word	0x00000148
        /*07ec*/ 	.short	0x010a
        /*07ee*/ 	.byte	0x15
	.zero		1


	//   ....[110]....
        /*07f0*/ 	.word	0x00005160
        /*07f4*/ 	.word	0x000000ff
        /*07f8*/ 	.word	0x00000138
        /*07fc*/ 	.short	0x010a
        /*07fe*/ 	.byte	0x15
	.zero		1


	//   ....[111]....
        /*0800*/ 	.word	0x00005570
        /*0804*/ 	.word	0x000000ff
        /*0808*/ 	.word	0x00000130
        /*080c*/ 	.short	0x010b
        /*080e*/ 	.byte	0x15
	.zero		1


	//   ....[112]....
        /*0810*/ 	.word	0x00005580
        /*0814*/ 	.word	0x000000ff
        /*0818*/ 	.word	0x00000000
        /*081c*/ 	.short	0x0101
        /*081e*/ 	.byte	0x27
	.zero		1


	//   ....[113]....
        /*0820*/ 	.word	0x000055c0
        /*0824*/ 	.word	0x00000000
        /*0828*/ 	.word	0x00000138
        /*082c*/ 	.short	0x010a
        /*082e*/ 	.byte	0xff
	.zero		1


	//   ....[114]....
        /*0830*/ 	.word	0x00005830
        /*0834*/ 	.word	0x00000008
        /*0838*/ 	.word	0x00000150
        /*083c*/ 	.short	0x010a
        /*083e*/ 	.byte	0xff
	.zero		1


	//   ....[115]....
        /*0840*/ 	.word	0x000059b0
        /*0844*/ 	.word	0x00000000
        /*0848*/ 	.word	0x00000000
        /*084c*/ 	.short	0x0101
        /*084e*/ 	.byte	0xff
	.zero		1


	//   ....[116]....
        /*0850*/ 	.word	0x00006230
        /*0854*/ 	.word	0x000000ff
        /*0858*/ 	.word	0x00000130
        /*085c*/ 	.short	0x010a
        /*085e*/ 	.byte	0x2e
	.zero		1


	//   ....[117]....
        /*0860*/ 	.word	0x00006240
        /*0864*/ 	.word	0x000000ff
        /*0868*/ 	.word	0x00000170
        /*086c*/ 	.short	0x010a
        /*086e*/ 	.byte	0x2f
	.zero		1


	//   ....[118]....
        /*0870*/ 	.word	0x000062d0
        /*0874*/ 	.word	0x000000ff
        /*0878*/ 	.word	0x00000130
        /*087c*/ 	.short	0x010a
        /*087e*/ 	.byte	0x2e
	.zero		1


	//   ....[119]....
        /*0880*/ 	.word	0x00006520
        /*0884*/ 	.word	0x000000ff
        /*0888*/ 	.word	0x00000000
        /*088c*/ 	.short	0x0101
        /*088e*/ 	.byte	0x04
	.zero		1


	//   ....[120]....
        /*0890*/ 	.word	0x00006540
        /*0894*/ 	.word	0x000000ff
        /*0898*/ 	.word	0x00000170
        /*089c*/ 	.short	0x010a
        /*089e*/ 	.byte	0x2f
	.zero		1


	//   ....[121]....
        /*08a0*/ 	.word	0x00007330
        /*08a4*/ 	.word	0x000000ff
        /*08a8*/ 	.word	0x00000000
        /*08ac*/ 	.short	0x0101
        /*08ae*/ 	.byte	0x04
	.zero		1


	//   ....[122]....
        /*08b0*/ 	.word	0x00008360
        /*08b4*/ 	.word	0x00000000
        /*08b8*/ 	.word	0x000001c0
        /*08bc*/ 	.short	0x010a
        /*08be*/ 	.byte	0xff
	.zero		1


	//   ....[123]....
        /*08c0*/ 	.word	0x000083c0
        /*08c4*/ 	.word	0x00000000
        /*08c8*/ 	.word	0x00000098
        /*08cc*/ 	.short	0x010a
        /*08ce*/ 	.byte	0xff
	.zero		1


	//   ....[124]....
        /*08d0*/ 	.word	0x00008420
        /*08d4*/ 	.word	0x00000000
        /*08d8*/ 	.word	0x00000098
        /*08dc*/ 	.short	0x010a
        /*08de*/ 	.byte	0xff
	.zero		1


	//   ....[125]....
        /*08e0*/ 	.word	0x00008470
        /*08e4*/ 	.word	0x00000003
        /*08e8*/ 	.word	0x00000150
        /*08ec*/ 	.short	0x010a
        /*08ee*/ 	.byte	0xff
	.zero		1


	//   ....[126]....
        /*08f0*/ 	.word	0x000084d0
        /*08f4*/ 	.word	0x00000000
        /*08f8*/ 	.word	0x00000000
        /*08fc*/ 	.short	0x010a
        /*08fe*/ 	.byte	0xff
	.zero		1


	//   ....[127]....
        /*0900*/ 	.word	0x00008530
        /*0904*/ 	.word	0x00000000
        /*0908*/ 	.word	0x00000000
        /*090c*/ 	.short	0x010a
        /*090e*/ 	.byte	0xff
	.zero		1


	//   ....[128]....
        /*0910*/ 	.word	0x00008590
        /*0914*/ 	.word	0x00000000
        /*0918*/ 	.word	0x00000000
        /*091c*/ 	.short	0x010a
        /*091e*/ 	.byte	0xff
	.zero		1


	//   ....[129]....
        /*0920*/ 	.word	0x000085f0
        /*0924*/ 	.word	0x00000000
        /*0928*/ 	.word	0x00000000
        /*092c*/ 	.short	0x010a
        /*092e*/ 	.byte	0xff
	.zero		1


	//   ....[130]....
        /*0930*/ 	.word	0x00008650
        /*0934*/ 	.word	0x00000000
        /*0938*/ 	.word	0x00000000
        /*093c*/ 	.short	0x010a
        /*093e*/ 	.byte	0xff
	.zero		1


	//   ....[131]....
        /*0940*/ 	.word	0x000086b0
        /*0944*/ 	.word	0x00000000
        /*0948*/ 	.word	0x00000000
        /*094c*/ 	.short	0x010a
        /*094e*/ 	.byte	0xff
	.zero		1


	//   ....[132]....
        /*0950*/ 	.word	0x00008710
        /*0954*/ 	.word	0x00000000
        /*0958*/ 	.word	0x00000000
        /*095c*/ 	.short	0x010a
        /*095e*/ 	.byte	0xff
	.zero		1


	//   ....[133]....
        /*0960*/ 	.word	0x00008770
        /*0964*/ 	.word	0x00000000
        /*0968*/ 	.word	0x00000000
        /*096c*/ 	.short	0x010a
        /*096e*/ 	.byte	0xff
	.zero		1


	//   ....[134]....
        /*0970*/ 	.word	0x000087d0
        /*0974*/ 	.word	0x00000000
        /*0978*/ 	.word	0x00000000
        /*097c*/ 	.short	0x010a
        /*097e*/ 	.byte	0xff
	.zero		1


	//   ....[135]....
        /*0980*/ 	.word	0x00008830
        /*0984*/ 	.word	0x00000000
        /*0988*/ 	.word	0x00000000
        /*098c*/ 	.short	0x010a
        /*098e*/ 	.byte	0xff
	.zero		1


	//   ....[136]....
        /*0990*/ 	.word	0x00008890
        /*0994*/ 	.word	0x00000000
        /*0998*/ 	.word	0x00000000
        /*099c*/ 	.short	0x010a
        /*099e*/ 	.byte	0xff
	.zero		1


	//   ....[137]....
        /*09a0*/ 	.word	0x000088f0
        /*09a4*/ 	.word	0x00000000
        /*09a8*/ 	.word	0x00000000
        /*09ac*/ 	.short	0x010a
        /*09ae*/ 	.byte	0xff
	.zero		1


	//   ....[138]....
        /*09b0*/ 	.word	0x00008950
        /*09b4*/ 	.word	0x00000000
        /*09b8*/ 	.word	0x00000000
        /*09bc*/ 	.short	0x010a
        /*09be*/ 	.byte	0xff
	.zero		1


	//   ....[139]....
        /*09c0*/ 	.word	0x000089b0
        /*09c4*/ 	.word	0x00000000
        /*09c8*/ 	.word	0x00000000
        /*09cc*/ 	.short	0x010a
        /*09ce*/ 	.byte	0xff
	.zero		1


	//   ....[140]....
        /*09d0*/ 	.word	0x00008a10
        /*09d4*/ 	.word	0x00000000
        /*09d8*/ 	.word	0x00000000
        /*09dc*/ 	.short	0x010a
        /*09de*/ 	.byte	0xff
	.zero		1


	//   ....[141]....
        /*09e0*/ 	.word	0x00008a70
        /*09e4*/ 	.word	0x00000000
        /*09e8*/ 	.word	0x00000000
        /*09ec*/ 	.short	0x010a
        /*09ee*/ 	.byte	0xff
	.zero		1


	//   ....[142]....
        /*09f0*/ 	.word	0x00008ad0
        /*09f4*/ 	.word	0x00000000
        /*09f8*/ 	.word	0x00000000
        /*09fc*/ 	.short	0x010a
        /*09fe*/ 	.byte	0xff
	.zero		1


	//   ....[143]....
        /*0a00*/ 	.word	0x00008b30
        /*0a04*/ 	.word	0x00000000
        /*0a08*/ 	.word	0x00000000
        /*0a0c*/ 	.short	0x010a
        /*0a0e*/ 	.byte	0xff
	.zero		1


	//   ....[144]....
        /*0a10*/ 	.word	0x00008b80
        /*0a14*/ 	.word	0x00000002
        /*0a18*/ 	.word	0x000001b0
        /*0a1c*/ 	.short	0x010a
        /*0a1e*/ 	.byte	0xff
	.zero		1


	//   ....[145]....
        /*0a20*/ 	.word	0x00008be0
        /*0a24*/ 	.word	0x00000002
        /*0a28*/ 	.word	0x00000160
        /*0a2c*/ 	.short	0x010a
        /*0a2e*/ 	.byte	0xff
	.zero		1


	//   ....[146]....
        /*0a30*/ 	.word	0x00008c30
        /*0a34*/ 	.word	0x00000002
        /*0a38*/ 	.word	0x00000150
        /*0a3c*/ 	.short	0x010a
        /*0a3e*/ 	.byte	0xff
	.zero		1


	//   ....[147]....
        /*0a40*/ 	.word	0x00008c90
        /*0a44*/ 	.word	0x00000000
        /*0a48*/ 	.word	0x00000160
        /*0a4c*/ 	.short	0x010a
        /*0a4e*/ 	.byte	0xff
	.zero		1


	//   ....[148]....
        /*0a50*/ 	.word	0x00008ce0
        /*0a54*/ 	.word	0x00000000
        /*0a58*/ 	.word	0x00000150
        /*0a5c*/ 	.short	0x010a
        /*0a5e*/ 	.byte	0xff
	.zero		1


	//   ....[149]....
        /*0a60*/ 	.word	0x00008d40
        /*0a64*/ 	.word	0x00000003
        /*0a68*/ 	.word	0x00000190
        /*0a6c*/ 	.short	0x010a
        /*0a6e*/ 	.byte	0xff
	.zero		1


	//   ....[150]....
        /*0a70*/ 	.word	0x00008da0
        /*0a74*/ 	.word	0x00000000
        /*0a78*/ 	.word	0x00000000
        /*0a7c*/ 	.short	0x010a
        /*0a7e*/ 	.byte	0xff
	.zero		1


	//   ....[151]....
        /*0a80*/ 	.word	0x00008e00
        /*0a84*/ 	.word	0x00000000
        /*0a88*/ 	.word	0x00000000
        /*0a8c*/ 	.short	0x010a
        /*0a8e*/ 	.byte	0xff
	.zero		1


	//   ....[152]....
        /*0a90*/ 	.word	0x00008e60
        /*0a94*/ 	.word	0x00000000
        /*0a98*/ 	.word	0x00000000
        /*0a9c*/ 	.short	0x010a
        /*0a9e*/ 	.byte	0xff
	.zero		1


	//   ....[153]....
        /*0aa0*/ 	.word	0x00008ec0
        /*0aa4*/ 	.word	0x00000000
        /*0aa8*/ 	.word	0x00000000
        /*0aac*/ 	.short	0x010a
        /*0aae*/ 	.byte	0xff
	.zero		1


	//   ....[154]....
        /*0ab0*/ 	.word	0x00008f20
        /*0ab4*/ 	.word	0x00000000
        /*0ab8*/ 	.word	0x00000000
        /*0abc*/ 	.short	0x010a
        /*0abe*/ 	.byte	0xff
	.zero		1


	//   ....[155]....
        /*0ac0*/ 	.word	0x00008f70
        /*0ac4*/ 	.word	0x00000003
        /*0ac8*/ 	.word	0x00000150
        /*0acc*/ 	.short	0x010a
        /*0ace*/ 	.byte	0xff
	.zero		1


	//   ....[156]....
        /*0ad0*/ 	.word	0x00008fd0
        /*0ad4*/ 	.word	0x00000000
        /*0ad8*/ 	.word	0x00000148
        /*0adc*/ 	.short	0x010a
        /*0ade*/ 	.byte	0xff
	.zero		1


	//   ....[157]....
        /*0ae0*/ 	.word	0x00009030
        /*0ae4*/ 	.word	0x00000003
        /*0ae8*/ 	.word	0x00000138
        /*0aec*/ 	.short	0x010a
        /*0aee*/ 	.byte	0xff
	.zero		1


	//   ....[158]....
        /*0af0*/ 	.word	0x00009080
        /*0af4*/ 	.word	0x00000008
        /*0af8*/ 	.word	0x00000150
        /*0afc*/ 	.short	0x010a
        /*0afe*/ 	.byte	0xff
	.zero		1


	//   ....[159]....
        /*0b00*/ 	.word	0x000090e0
        /*0b04*/ 	.word	0x00000000
        /*0b08*/ 	.word	0x00000130
        /*0b0c*/ 	.short	0x010a
        /*0b0e*/ 	.byte	0xff
	.zero		1


	//   ....[160]....
        /*0b10*/ 	.word	0x00009140
        /*0b14*/ 	.word	0x00000000
        /*0b18*/ 	.word	0x00000170
        /*0b1c*/ 	.short	0x010a
        /*0b1e*/ 	.byte	0xff
	.zero		1


	//----- nvinfo : EIATTR_NUM_MBARRIERS
	.align		4
.L_44:
        /*0b20*/ 	.byte	0x03, 0x38
        /*0b22*/ 	.short	0x003a


	//----- nvinfo : EIATTR_EXIT_INSTR_OFFSETS
	.align		4
        /*0b24*/ 	.byte	0x04, 0x1c
        /*0b26*/ 	.short	(.L_46 - .L_45)


	//   ....[0]....
.L_45:
        /*0b28*/ 	.word	0x00003300


	//   ....[1]....
        /*0b2c*/ 	.word	0x00003810


	//   ....[2]....
        /*0b30*/ 	.word	0x00003870


	//   ....[3]....
        /*0b34*/ 	.word	0x00004700


	//   ....[4]....
        /*0b38*/ 	.word	0x000055f0


	//   ....[5]....
        /*0b3c*/ 	.word	0x00005630


	//   ....[6]....
        /*0b40*/ 	.word	0x00008350


	//----- nvinfo : EIATTR_MAX_THREADS
	.align		4
.L_46:
        /*0b44*/ 	.byte	0x04, 0x05
        /*0b46*/ 	.short	(.L_48 - .L_47)
.L_47:
        /*0b48*/ 	.word	0x00000100
        /*0b4c*/ 	.word	0x00000001
        /*0b50*/ 	.word	0x00000001


	//----- nvinfo : EIATTR_CRS_STACK_SIZE
	.align		4
.L_48:
        /*0b54*/ 	.byte	0x04, 0x1e
        /*0b56*/ 	.short	(.L_50 - .L_49)
.L_49:
        /*0b58*/ 	.word	0x00000000


	//----- nvinfo : EIATTR_CBANK_PARAM_SIZE
	.align		4
.L_50:
        /*0b5c*/ 	.byte	0x03, 0x19
        /*0b5e*/ 	.short	0x0800


	//----- nvinfo : EIATTR_PARAM_CBANK
	.align		4
        /*0b60*/ 	.byte	0x04, 0x0a
        /*0b62*/ 	.short	(.L_52 - .L_51)
	.align		4
.L_51:
        /*0b64*/ 	.word	index@(.nv.constant0._ZN7cutlass13device_kernelINS_4gemm6kernel13GemmUniversalIN4cute5tupleIJiiiiEEENS1_10collective13CollectiveMmaINS1_35MainloopSm100TmaUmmaWarpSpecializedILi19ELi2ELi4ENS5_IJNS4_1CILi2EEENSA_ILi1EEESC_EEEEENS5_IJNSA_ILi64EEENSA_ILi112EEESF_EEENS_12float_e4m3_tENS5_IJlSC_lEEESI_SJ_NS4_8TiledMMAINS4_8MMA_AtomIJNS4_10MMA_TraitsINS4_19SM100_MMA_F8F6F4_SSEJSI_SI_fSF_SG_NS4_17integral_constantINS4_4UMMA5MajorELSQ_0EEESR_NSO_INSP_7ScaleInELSS_0EEEST_EEEEEENS4_6LayoutINS5_IJSC_SC_SC_EEENS5_IJNSA_ILi0EEESY_SY_EEEEENS5_IJNS4_10UnderscoreES11_S11_EEEEENS4_13SM90_TMA_LOADENS4_14ComposedLayoutINS4_7SwizzleILi2ELi4ELi3EEENS4_18smem_ptr_flag_bitsILi8EEENSW_INS5_IJNSA_ILi8EEESF_EEENS5_IJSF_SC_EEEEEEEvNS4_8identityENS4_23SM90_TMA_LOAD_MULTICASTES1E_vS1F_EENS_8epilogue10collective18CollectiveEpilogueINS1I_23Sm100TmaWarpSpecializedILi1ELi1ELi56ELb0ELb0EEEJSH_NS5_IJNSW_ISF_SC_EENSW_ISG_SC_EEEEESI_SJ_SI_SJ_NS1I_6fusion15FusionCallbacksIS1M_NS1Q_17LinearCombinationISI_fSI_fLNS_15FloatRoundStyleE2EEESH_S1P_JEEENS4_5SM1004TMEM4LOAD25SM100_TMEM_LOAD_16dp32b8xES14_NS15_INS16_ILi0ELi4ELi3EEES19_NSW_INS5_IJS1A_NSA_ILi16EEEEEENS5_IJS21_SC_EEEEEEENS4_39AutoVectorizingCopyWithAssumedAlignmentILi128EEENS4_14SM90_TMA_STOREES25_S27_S27_EEEvvEEEEvNT_6ParamsE)
        /*0b68*/ 	.short	0x0380
        /*0b6a*/ 	.short	0x0800


	//----- nvinfo : EIATTR_SW_WAR
	.align		4
.L_52:
        /*0b6c*/ 	.byte	0x04, 0x36
        /*0b6e*/ 	.short	(.L_54 - .L_53)
.L_53:
        /*0b70*/ 	.word	0x00000008
.L_54:


//--------------------- .nv.callgraph             --------------------------
	.section	.nv.callgraph,"",@"SHT_CUDA_CALLGRAPH"
	.align	4
	.sectionentsize	8
	.align		4
        /*0000*/ 	.word	0x00000000
	.align		4
        /*0004*/ 	.word	0xffffffff
	.align		4
        /*0008*/ 	.word	index@(_ZN7cutlass13device_kernelINS_4gemm6kernel13GemmUniversalIN4cute5tupleIJiiiiEEENS1_10collective13CollectiveMmaINS1_35MainloopSm100TmaUmmaWarpSpecializedILi19ELi2ELi4ENS5_IJNS4_1CILi2EEENSA_ILi1EEESC_EEEEENS5_IJNSA_ILi64EEENSA_ILi112EEESF_EEENS_12float_e4m3_tENS5_IJlSC_lEEESI_SJ_NS4_8TiledMMAINS4_8MMA_AtomIJNS4_10MMA_TraitsINS4_19SM100_MMA_F8F6F4_SSEJSI_SI_fSF_SG_NS4_17integral_constantINS4_4UMMA5MajorELSQ_0EEESR_NSO_INSP_7ScaleInELSS_0EEEST_EEEEEENS4_6LayoutINS5_IJSC_SC_SC_EEENS5_IJNSA_ILi0EEESY_SY_EEEEENS5_IJNS4_10UnderscoreES11_S11_EEEEENS4_13SM90_TMA_LOADENS4_14ComposedLayoutINS4_7SwizzleILi2ELi4ELi3EEENS4_18smem_ptr_flag_bitsILi8EEENSW_INS5_IJNSA_ILi8EEESF_EEENS5_IJSF_SC_EEEEEEEvNS4_8identityENS4_23SM90_TMA_LOAD_MULTICASTES1E_vS1F_EENS_8epilogue10collective18CollectiveEpilogueINS1I_23Sm100TmaWarpSpecializedILi1ELi1ELi56ELb0ELb0EEEJSH_NS5_IJNSW_ISF_SC_EENSW_ISG_SC_EEEEESI_SJ_SI_SJ_NS1I_6fusion15FusionCallbacksIS1M_NS1Q_17LinearCombinationISI_fSI_fLNS_15FloatRoundStyleE2EEESH_S1P_JEEENS4_5SM1004TMEM4LOAD25SM100_TMEM_LOAD_16dp32b8xES14_NS15_INS16_ILi0ELi4ELi3EEES19_NSW_INS5_IJS1A_NSA_ILi16EEEEEENS5_IJS21_SC_EEEEEEENS4_39AutoVectorizingCopyWithAssumedAlignmentILi128EEENS4_14SM90_TMA_STOREES25_S27_S27_EEEvvEEEEvNT_6ParamsE)
	.align		4
        /*000c*/ 	.word	index@(__assertfail)
	.align		4
        /*0010*/ 	.word	0x00000000
	.align		4
        /*0014*/ 	.word	0xfffffffe
	.align		4
        /*0018*/ 	.word	0x00000000
	.align		4
        /*001c*/ 	.word	0xfffffffd
	.align		4
        /*0020*/ 	.word	0x00000000
	.align		4
        /*0024*/ 	.word	0xfffffffc


//--------------------- .nv.constant4             --------------------------
	.section	.nv.constant4,"a",@progbits
	.align	8
	.align		8
.nv.constant4:
        /*0000*/ 	.dword	__assertfail
	.align		8
        /*0008*/ 	.dword	__unnamed_1
	.align		8
        /*0010*/ 	.dword	_ZN40_INTERNAL_69d7b5bb_4_k_cu_57ca0361_332894cuda3std3__45__cpo5beginE
	.align		8
        /*0018*/ 	.dword	_ZN40_INTERNAL_69d7b5bb_4_k_cu_57ca0361_332894cuda3std3__45__cpo3endE
	.align		8
        /*0020*/ 	.dword	_ZN40_INTERNAL_69d7b5bb_4_k_cu_57ca0361_332894cuda3std3__45__cpo6cbeginE
	.align		8
        /*0028*/ 	.dword	_ZN40_INTERNAL_69d7b5bb_4_k_cu_57ca0361_332894cuda3std3__45__cpo4cendE
	.align		8
        /*0030*/ 	.dword	_ZN40_INTERNAL_69d7b5bb_4_k_cu_57ca0361_332894cuda3std3__442_GLOBAL__N__69d7b5bb_4_k_cu_57ca0361_332896ignoreE
	.align		8
        /*0038*/ 	.dword	_ZN40_INTERNAL_69d7b5bb_4_k_cu_57ca0361_332894cuda3std3__419piecewise_constructE
	.align		8
        /*0040*/ 	.dword	_ZN40_INTERNAL_69d7b5bb_4_k_cu_57ca0361_332894cuda3std3__48in_placeE
	.align		8
        /*0048*/ 	.dword	_ZN40_INTERNAL_69d7b5bb_4_k_cu_57ca0361_332894cuda3std6ranges3__45__cpo4swapE
	.align		8
        /*0050*/ 	.dword	_ZN40_INTERNAL_69d7b5bb_4_k_cu_57ca0361_332894cuda3std6ranges3__45__cpo9iter_moveE
	.align		8
        /*0058*/ 	.dword	_ZN40_INTERNAL_69d7b5bb_4_k_cu_57ca0361_332894cute7productE
	.align		8
        /*0060*/ 	.dword	_ZN40_INTERNAL_69d7b5bb_4_k_cu_57ca0361_332894cute1_E
	.align		8
        /*0068*/ 	.dword	$str$25
	.align		8
        /*0070*/ 	.dword	$str$26


//--------------------- .text._ZN7cutlass13device_kernelINS_4gemm6kernel13GemmUniversalIN4cute5tupleIJiiiiEEENS1_10collective13CollectiveMmaINS1_35MainloopSm100TmaUmmaWarpSpecializedILi19ELi2ELi4ENS5_IJNS4_1CILi2EEENSA_ILi1EEESC_EEEEENS5_IJNSA_ILi64EEENSA_ILi112EEESF_EEENS_12float_e4m3_tENS5_IJlSC_lEEESI_SJ_NS4_8TiledMMAINS4_8MMA_AtomIJNS4_10MMA_TraitsINS4_19SM100_MMA_F8F6F4_SSEJSI_SI_fSF_SG_NS4_17integral_constantINS4_4UMMA5MajorELSQ_0EEESR_NSO_INSP_7ScaleInELSS_0EEEST_EEEEEENS4_6LayoutINS5_IJSC_SC_SC_EEENS5_IJNSA_ILi0EEESY_SY_EEEEENS5_IJNS4_10UnderscoreES11_S11_EEEEENS4_13SM90_TMA_LOADENS4_14ComposedLayoutINS4_7SwizzleILi2ELi4ELi3EEENS4_18smem_ptr_flag_bitsILi8EEENSW_INS5_IJNSA_ILi8EEESF_EEENS5_IJSF_SC_EEEEEEEvNS4_8identityENS4_23SM90_TMA_LOAD_MULTICASTES1E_vS1F_EENS_8epilogue10collective18CollectiveEpilogueINS1I_23Sm100TmaWarpSpecializedILi1ELi1ELi56ELb0ELb0EEEJSH_NS5_IJNSW_ISF_SC_EENSW_ISG_SC_EEEEESI_SJ_SI_SJ_NS1I_6fusion15FusionCallbacksIS1M_NS1Q_17LinearCombinationISI_fSI_fLNS_15FloatRoundStyleE2EEESH_S1P_JEEENS4_5SM1004TMEM4LOAD25SM100_TMEM_LOAD_16dp32b8xES14_NS15_INS16_ILi0ELi4ELi3EEES19_NSW_INS5_IJS1A_NSA_ILi16EEEEEENS5_IJS21_SC_EEEEEEENS4_39AutoVectorizingCopyWithAssumedAlignmentILi128EEENS4_14SM90_TMA_STOREES25_S27_S27_EEEvvEEEEvNT_6ParamsE --------------------------
	.section	.text._ZN7cutlass13device_kernelINS_4gemm6kernel13GemmUniversalIN4cute5tupleIJiiiiEEENS1_10collective13CollectiveMmaINS1_35MainloopSm100TmaUmmaWarpSpecializedILi19ELi2ELi4ENS5_IJNS4_1CILi2EEENSA_ILi1EEESC_EEEEENS5_IJNSA_ILi64EEENSA_ILi112EEESF_EEENS_12float_e4m3_tENS5_IJlSC_lEEESI_SJ_NS4_8TiledMMAINS4_8MMA_AtomIJNS4_10MMA_TraitsINS4_19SM100_MMA_F8F6F4_SSEJSI_SI_fSF_SG_NS4_17integral_constantINS4_4UMMA5MajorELSQ_0EEESR_NSO_INSP_7ScaleInELSS_0EEEST_EEEEEENS4_6LayoutINS5_IJSC_SC_SC_EEENS5_IJNSA_ILi0EEESY_SY_EEEEENS5_IJNS4_10UnderscoreES11_S11_EEEEENS4_13SM90_TMA_LOADENS4_14ComposedLayoutINS4_7SwizzleILi2ELi4ELi3EEENS4_18smem_ptr_flag_bitsILi8EEENSW_INS5_IJNSA_ILi8EEESF_EEENS5_IJSF_SC_EEEEEEEvNS4_8identityENS4_23SM90_TMA_LOAD_MULTICASTES1E_vS1F_EENS_8epilogue10collective18CollectiveEpilogueINS1I_23Sm100TmaWarpSpecializedILi1ELi1ELi56ELb0ELb0EEEJSH_NS5_IJNSW_ISF_SC_EENSW_ISG_SC_EEEEESI_SJ_SI_SJ_NS1I_6fusion15FusionCallbacksIS1M_NS1Q_17LinearCombinationISI_fSI_fLNS_15FloatRoundStyleE2EEESH_S1P_JEEENS4_5SM1004TMEM4LOAD25SM100_TMEM_LOAD_16dp32b8xES14_NS15_INS16_ILi0ELi4ELi3EEES19_NSW_INS5_IJS1A_NSA_ILi16EEEEEENS5_IJS21_SC_EEEEEEENS4_39AutoVectorizingCopyWithAssumedAlignmentILi128EEENS4_14SM90_TMA_STOREES25_S27_S27_EEEvvEEEEvNT_6ParamsE,"ax",@progbits
	.align	128
.text._ZN7cutlass13device_kernelINS_4gemm6kernel13GemmUniversalIN4cute5tupleIJiiiiEEENS1_10collective13CollectiveMmaINS1_35MainloopSm100TmaUmmaWarpSpecializedILi19ELi2ELi4ENS5_IJNS4_1CILi2EEENSA_ILi1EEESC_EEEEENS5_IJNSA_ILi64EEENSA_ILi112EEESF_EEENS_12float_e4m3_tENS5_IJlSC_lEEESI_SJ_NS4_8TiledMMAINS4_8MMA_AtomIJNS4_10MMA_TraitsINS4_19SM100_MMA_F8F6F4_SSEJSI_SI_fSF_SG_NS4_17integral_constantINS4_4UMMA5MajorELSQ_0EEESR_NSO_INSP_7ScaleInELSS_0EEEST_EEEEEENS4_6LayoutINS5_IJSC_SC_SC_EEENS5_IJNSA_ILi0EEESY_SY_EEEEENS5_IJNS4_10UnderscoreES11_S11_EEEEENS4_13SM90_TMA_LOADENS4_14ComposedLayoutINS4_7SwizzleILi2ELi4ELi3EEENS4_18smem_ptr_flag_bitsILi8EEENSW_INS5_IJNSA_ILi8EEESF_EEENS5_IJSF_SC_EEEEEEEvNS4_8identityENS4_23SM90_TMA_LOAD_MULTICASTES1E_vS1F_EENS_8epilogue10collective18CollectiveEpilogueINS1I_23Sm100TmaWarpSpecializedILi1ELi1ELi56ELb0ELb0EEEJSH_NS5_IJNSW_ISF_SC_EENSW_ISG_SC_EEEEESI_SJ_SI_SJ_NS1I_6fusion15FusionCallbacksIS1M_NS1Q_17LinearCombinationISI_fSI_fLNS_15FloatRoundStyleE2EEESH_S1P_JEEENS4_5SM1004TMEM4LOAD25SM100_TMEM_LOAD_16dp32b8xES14_NS15_INS16_ILi0ELi4ELi3EEES19_NSW_INS5_IJS1A_NSA_ILi16EEEEEENS5_IJS21_SC_EEEEEEENS4_39AutoVectorizingCopyWithAssumedAlignmentILi128EEENS4_14SM90_TMA_STOREES25_S27_S27_EEEvvEEEEvNT_6ParamsE:
        .type           _ZN7cutlass13device_kernelINS_4gemm6kernel13GemmUniversalIN4cute5tupleIJiiiiEEENS1_10collective13CollectiveMmaINS1_35MainloopSm100TmaUmmaWarpSpecializedILi19ELi2ELi4ENS5_IJNS4_1CILi2EEENSA_ILi1EEESC_EEEEENS5_IJNSA_ILi64EEENSA_ILi112EEESF_EEENS_12float_e4m3_tENS5_IJlSC_lEEESI_SJ_NS4_8TiledMMAINS4_8MMA_AtomIJNS4_10MMA_TraitsINS4_19SM100_MMA_F8F6F4_SSEJSI_SI_fSF_SG_NS4_17integral_constantINS4_4UMMA5MajorELSQ_0EEESR_NSO_INSP_7ScaleInELSS_0EEEST_EEEEEENS4_6LayoutINS5_IJSC_SC_SC_EEENS5_IJNSA_ILi0EEESY_SY_EEEEENS5_IJNS4_10UnderscoreES11_S11_EEEEENS4_13SM90_TMA_LOADENS4_14ComposedLayoutINS4_7SwizzleILi2ELi4ELi3EEENS4_18smem_ptr_flag_bitsILi8EEENSW_INS5_IJNSA_ILi8EEESF_EEENS5_IJSF_SC_EEEEEEEvNS4_8identityENS4_23SM90_TMA_LOAD_MULTICASTES1E_vS1F_EENS_8epilogue10collective18CollectiveEpilogueINS1I_23Sm100TmaWarpSpecializedILi1ELi1ELi56ELb0ELb0EEEJSH_NS5_IJNSW_ISF_SC_EENSW_ISG_SC_EEEEESI_SJ_SI_SJ_NS1I_6fusion15FusionCallbacksIS1M_NS1Q_17LinearCombinationISI_fSI_fLNS_15FloatRoundStyleE2EEESH_S1P_JEEENS4_5SM1004TMEM4LOAD25SM100_TMEM_LOAD_16dp32b8xES14_NS15_INS16_ILi0ELi4ELi3EEES19_NSW_INS5_IJS1A_NSA_ILi16EEEEEENS5_IJS21_SC_EEEEEEENS4_39AutoVectorizingCopyWithAssumedAlignmentILi128EEENS4_14SM90_TMA_STOREES25_S27_S27_EEEvvEEEEvNT_6ParamsE,@function
        .size           _ZN7cutlass13device_kernelINS_4gemm6kernel13GemmUniversalIN4cute5tupleIJiiiiEEENS1_10collective13CollectiveMmaINS1_35MainloopSm100TmaUmmaWarpSpecializedILi19ELi2ELi4ENS5_IJNS4_1CILi2EEENSA_ILi1EEESC_EEEEENS5_IJNSA_ILi64EEENSA_ILi112EEESF_EEENS_12float_e4m3_tENS5_IJlSC_lEEESI_SJ_NS4_8TiledMMAINS4_8MMA_AtomIJNS4_10MMA_TraitsINS4_19SM100_MMA_F8F6F4_SSEJSI_SI_fSF_SG_NS4_17integral_constantINS4_4UMMA5MajorELSQ_0EEESR_NSO_INSP_7ScaleInELSS_0EEEST_EEEEEENS4_6LayoutINS5_IJSC_SC_SC_EEENS5_IJNSA_ILi0EEESY_SY_EEEEENS5_IJNS4_10UnderscoreES11_S11_EEEEENS4_13SM90_TMA_LOADENS4_14ComposedLayoutINS4_7SwizzleILi2ELi4ELi3EEENS4_18smem_ptr_flag_bitsILi8EEENSW_INS5_IJNSA_ILi8EEESF_EEENS5_IJSF_SC_EEEEEEEvNS4_8identityENS4_23SM90_TMA_LOAD_MULTICASTES1E_vS1F_EENS_8epilogue10collective18CollectiveEpilogueINS1I_23Sm100TmaWarpSpecializedILi1ELi1ELi56ELb0ELb0EEEJSH_NS5_IJNSW_ISF_SC_EENSW_ISG_SC_EEEEESI_SJ_SI_SJ_NS1I_6fusion15FusionCallbacksIS1M_NS1Q_17LinearCombinationISI_fSI_fLNS_15FloatRoundStyleE2EEESH_S1P_JEEENS4_5SM1004TMEM4LOAD25SM100_TMEM_LOAD_16dp32b8xES14_NS15_INS16_ILi0ELi4ELi3EEES19_NSW_INS5_IJS1A_NSA_ILi16EEEEEENS5_IJS21_SC_EEEEEEENS4_39AutoVectorizingCopyWithAssumedAlignmentILi128EEENS4_14SM90_TMA_STOREES25_S27_S27_EEEvvEEEEvNT_6ParamsE,(.L_x_184 - _ZN7cutlass13device_kernelINS_4gemm6kernel13GemmUniversalIN4cute5tupleIJiiiiEEENS1_10collective13CollectiveMmaINS1_35MainloopSm100TmaUmmaWarpSpecializedILi19ELi2ELi4ENS5_IJNS4_1CILi2EEENSA_ILi1EEESC_EEEEENS5_IJNSA_ILi64EEENSA_ILi112EEESF_EEENS_12float_e4m3_tENS5_IJlSC_lEEESI_SJ_NS4_8TiledMMAINS4_8MMA_AtomIJNS4_10MMA_TraitsINS4_19SM100_MMA_F8F6F4_SSEJSI_SI_fSF_SG_NS4_17integral_constantINS4_4UMMA5MajorELSQ_0EEESR_NSO_INSP_7ScaleInELSS_0EEEST_EEEEEENS4_6LayoutINS5_IJSC_SC_SC_EEENS5_IJNSA_ILi0EEESY_SY_EEEEENS5_IJNS4_10UnderscoreES11_S11_EEEEENS4_13SM90_TMA_LOADENS4_14ComposedLayoutINS4_7SwizzleILi2ELi4ELi3EEENS4_18smem_ptr_flag_bitsILi8EEENSW_INS5_IJNSA_ILi8EEESF_EEENS5_IJSF_SC_EEEEEEEvNS4_8identityENS4_23SM90_TMA_LOAD_MULTICASTES1E_vS1F_EENS_8epilogue10collective18CollectiveEpilogueINS1I_23Sm100TmaWarpSpecializedILi1ELi1ELi56ELb0ELb0EEEJSH_NS5_IJNSW_ISF_SC_EENSW_ISG_SC_EEEEESI_SJ_SI_SJ_NS1I_6fusion15FusionCallbacksIS1M_NS1Q_17LinearCombinationISI_fSI_fLNS_15FloatRoundStyleE2EEESH_S1P_JEEENS4_5SM1004TMEM4LOAD25SM100_TMEM_LOAD_16dp32b8xES14_NS15_INS16_ILi0ELi4ELi3EEES19_NSW_INS5_IJS1A_NSA_ILi16EEEEEENS5_IJS21_SC_EEEEEEENS4_39AutoVectorizingCopyWithAssumedAlignmentILi128EEENS4_14SM90_TMA_STOREES25_S27_S27_EEEvvEEEEvNT_6ParamsE)
        .other          _ZN7cutlass13device_kernelINS_4gemm6kernel13GemmUniversalIN4cute5tupleIJiiiiEEENS1_10collective13CollectiveMmaINS1_35MainloopSm100TmaUmmaWarpSpecializedILi19ELi2ELi4ENS5_IJNS4_1CILi2EEENSA_ILi1EEESC_EEEEENS5_IJNSA_ILi64EEENSA_ILi112EEESF_EEENS_12float_e4m3_tENS5_IJlSC_lEEESI_SJ_NS4_8TiledMMAINS4_8MMA_AtomIJNS4_10MMA_TraitsINS4_19SM100_MMA_F8F6F4_SSEJSI_SI_fSF_SG_NS4_17integral_constantINS4_4UMMA5MajorELSQ_0EEESR_NSO_INSP_7ScaleInELSS_0EEEST_EEEEEENS4_6LayoutINS5_IJSC_SC_SC_EEENS5_IJNSA_ILi0EEESY_SY_EEEEENS5_IJNS4_10UnderscoreES11_S11_EEEEENS4_13SM90_TMA_LOADENS4_14ComposedLayoutINS4_7SwizzleILi2ELi4ELi3EEENS4_18smem_ptr_flag_bitsILi8EEENSW_INS5_IJNSA_ILi8EEESF_EEENS5_IJSF_SC_EEEEEEEvNS4_8identityENS4_23SM90_TMA_LOAD_MULTICASTES1E_vS1F_EENS_8epilogue10collective18CollectiveEpilogueINS1I_23Sm100TmaWarpSpecializedILi1ELi1ELi56ELb0ELb0EEEJSH_NS5_IJNSW_ISF_SC_EENSW_ISG_SC_EEEEESI_SJ_SI_SJ_NS1I_6fusion15FusionCallbacksIS1M_NS1Q_17LinearCombinationISI_fSI_fLNS_15FloatRoundStyleE2EEESH_S1P_JEEENS4_5SM1004TMEM4LOAD25SM100_TMEM_LOAD_16dp32b8xES14_NS15_INS16_ILi0ELi4ELi3EEES19_NSW_INS5_IJS1A_NSA_ILi16EEEEEENS5_IJS21_SC_EEEEEEENS4_39AutoVectorizingCopyWithAssumedAlignmentILi128EEENS4_14SM90_TMA_STOREES25_S27_S27_EEEvvEEEEvNT_6ParamsE,@"STO_CUDA_ENTRY STV_DEFAULT"
_ZN7cutlass13device_kernelINS_4gemm6kernel13GemmUniversalIN4cute5tupleIJiiiiEEENS1_10collective13CollectiveMmaINS1_35MainloopSm100TmaUmmaWarpSpecializedILi19ELi2ELi4ENS5_IJNS4_1CILi2EEENSA_ILi1EEESC_EEEEENS5_IJNSA_ILi64EEENSA_ILi112EEESF_EEENS_12float_e4m3_tENS5_IJlSC_lEEESI_SJ_NS4_8TiledMMAINS4_8MMA_AtomIJNS4_10MMA_TraitsINS4_19SM100_MMA_F8F6F4_SSEJSI_SI_fSF_SG_NS4_17integral_constantINS4_4UMMA5MajorELSQ_0EEESR_NSO_INSP_7ScaleInELSS_0EEEST_EEEEEENS4_6LayoutINS5_IJSC_SC_SC_EEENS5_IJNSA_ILi0EEESY_SY_EEEEENS5_IJNS4_10UnderscoreES11_S11_EEEEENS4_13SM90_TMA_LOADENS4_14ComposedLayoutINS4_7SwizzleILi2ELi4ELi3EEENS4_18smem_ptr_flag_bitsILi8EEENSW_INS5_IJNSA_ILi8EEESF_EEENS5_IJSF_SC_EEEEEEEvNS4_8identityENS4_23SM90_TMA_LOAD_MULTICASTES1E_vS1F_EENS_8epilogue10collective18CollectiveEpilogueINS1I_23Sm100TmaWarpSpecializedILi1ELi1ELi56ELb0ELb0EEEJSH_NS5_IJNSW_ISF_SC_EENSW_ISG_SC_EEEEESI_SJ_SI_SJ_NS1I_6fusion15FusionCallbacksIS1M_NS1Q_17LinearCombinationISI_fSI_fLNS_15FloatRoundStyleE2EEESH_S1P_JEEENS4_5SM1004TMEM4LOAD25SM100_TMEM_LOAD_16dp32b8xES14_NS15_INS16_ILi0ELi4ELi3EEES19_NSW_INS5_IJS1A_NSA_ILi16EEEEEENS5_IJS21_SC_EEEEEEENS4_39AutoVectorizingCopyWithAssumedAlignmentILi128EEENS4_14SM90_TMA_STOREES25_S27_S27_EEEvvEEEEvNT_6ParamsE:
[----:B------:R-:W1:Y:S01]  /*0000*/  LDC R1, c[0x0][0x37c] ;  /* 0x0000df00ff017b82 */ /* 0x000e620000000800 */
[----:B------:R-:W2:Y:S01]  /*0010*/  S2R R128, SR_TID.X ;  /* 0x0000000000807919 */ /* 0x000ea20000002100 */
[----:B------:R-:W3:Y:S01]  /*0020*/  LDCU.64 UR8, c[0x0][0x890] ;  /* 0x00011200ff0877ac */ /* 0x000ee20008000a00 */
[----:B------:R-:W-:Y:S02]  /*0030*/  PRMT R121, RZ, 0x7610, R121 ;  /* 0x00007610ff797816 */ /* 0x000fe40000000079 */
[----:B------:R-:W-:Y:S01]  /*0040*/  ELECT P3, URZ, PT ;  /* 0x0000000000ff782f */ /* 0x000fe20003860000 */
[----:B---3--:R-:W-:-:S04]  /*0050*/  UISETP.NE.U32.AND UP0, UPT, UR8, URZ, UPT ;  /* 0x000000ff0800728c */ /* 0x008fc8000bf05070 */
[----:B------:R-:W-:Y:S01]  /*0060*/  UISETP.NE.AND.EX UP0, UPT, UR9, URZ, UPT, UP0 ;  /* 0x000000ff0900728c */ /* 0x000fe2000bf05300 */
[----:B--2---:R-:W-:-:S05]  /*0070*/  SHF.R.U32.HI R122, RZ, 0x5, R128 ;  /* 0x00000005ff7a7819 */ /* 0x004fca0000011680 */
[----:B------:R-:W2:Y:S02]  /*0080*/  SHFL.IDX PT, R0, R122, RZ, 0x1f ;  /* 0x00001fff7a007589 */ /* 0x000ea400000e0000 */
[----:B--2---:R-:W-:Y:S01]  /*0090*/  R2UR UR20, R0 ;  /* 0x00000000001472ca */ /* 0x004fe200000e0000 */
[----:B-1----:R-:W-:-:S14]  /*00a0*/  BRA.U UP0, `(.L_x_0) ;  /* 0x0000000100307547 */ /* 0x002fdc000b800000 */
[----:B------:R-:W1:Y:S02]  /*00b0*/  LDCU.64 UR4, c[0x0][0x888] ;  /* 0x00011100ff0477ac */ /* 0x000e640008000a00 */
[----:B-1----:R-:W-:-:S04]  /*00c0*/  UISETP.NE.U32.AND UP0, UPT, UR4, URZ, UPT ;  /* 0x000000ff0400728c */ /* 0x002fc8000bf05070 */
[----:B------:R-:W-:-:S09]  /*00d0*/  UISETP.NE.AND.EX UP0, UPT, UR5, URZ, UPT, UP0 ;  /* 0x000000ff0500728c */ /* 0x000fd2000bf05300 */
[----:B------:R-:W-:Y:S05]  /*00e0*/  BRA.U !UP0, `(.L_x_1) ;  /* 0x0000000108187547 */ /* 0x000fea000b800000 */
[----:B------:R-:W1:Y:S01]  /*00f0*/  LDC.64 R2, c[0x0][0x888] ;  /* 0x00022200ff027b82 */ /* 0x000e620000000a00 */
[----:B------:R-:W1:Y:S02]  /*0100*/  LDCU.64 UR4, c[0x0][0x358] ;  /* 0x00006b00ff0477ac */ /* 0x000e640008000a00 */
[----:B-1----:R-:W2:Y:S01]  /*0110*/  LDG.E R0, desc[UR4][R2.64] ;  /* 0x0000000402007981 */ /* 0x002ea2000c1e1900 */
[----:B------:R-:W-:Y:S01]  /*0120*/  HFMA2 R121, -RZ, RZ, 0, 5.9604644775390625e-08 ;  /* 0x00000001ff797431 */ /* 0x000fe200000001ff */
[----:B--2---:R-:W-:Y:S01]  /*0130*/  R2UR UR45, R0 ;  /* 0x00000000002d72ca */ /* 0x004fe200000e0000 */
[----:B------:R-:W-:Y:S05]  /*0140*/  BRA `(.L_x_0) ;  /* 0x0000000000087947 */ /* 0x000fea0003800000 */
.L_x_1:
[----:B------:R-:W-:Y:S01]  /*0150*/  HFMA2 R121, -RZ, RZ, 0, 5.9604644775390625e-08 ;  /* 0x00000001ff797431 */ /* 0x000fe200000001ff */
[----:B------:R-:W1:Y:S02]  /*0160*/  LDCU UR45, c[0x0][0x880] ;  /* 0x00011000ff2d77ac */ /* 0x000e640008000800 */
.L_x_0:
[----:B------:R-:W2:Y:S02]  /*0170*/  LDCU.64 UR4, c[0x0][0x8b0] ;  /* 0x00011600ff0477ac */ /* 0x000ea40008000a00 */
[----:B--2---:R-:W-:-:S04]  /*0180*/  UISETP.NE.U32.AND UP0, UPT, UR4, URZ, UPT ;  /* 0x000000ff0400728c */ /* 0x004fc8000bf05070 */
[----:B------:R-:W-:-:S09]  /*0190*/  UISETP.NE.AND.EX UP0, UPT, UR5, URZ, UPT, UP0 ;  /* 0x000000ff0500728c */ /* 0x000fd2000bf05300 */
[----:B------:R-:W-:Y:S05]  /*01a0*/  BRA.U UP0, `(.L_x_2) ;  /* 0x0000000100247547 */ /* 0x000fea000b800000 */
[----:B------:R-:W2:Y:S02]  /*01b0*/  LDCU.64 UR4, c[0x0][0x8a8] ;  /* 0x00011500ff0477ac */ /* 0x000ea40008000a00 */
[----:B--2---:R-:W-:-:S04]  /*01c0*/  UISETP.NE.U32.AND UP0, UPT, UR4, URZ, UPT ;  /* 0x000000ff0400728c */ /* 0x004fc8000bf05070 */
[----:B------:R-:W-:-:S09]  /*01d0*/  UISETP.NE.AND.EX UP0, UPT, UR5, URZ, UPT, UP0 ;  /* 0x000000ff0500728c */ /* 0x000fd2000bf05300 */
[----:B------:R-:W-:Y:S05]  /*01e0*/  BRA.U !UP0, `(.L_x_3) ;  /* 0x0000000108107547 */ /* 0x000fea000b800000 */
[----:B------:R-:W2:Y:S01]  /*01f0*/  LDC.64 R16, c[0x0][0x8a8] ;  /* 0x00022a00ff107b82 */ /* 0x000ea20000000a00 */
[----:B------:R-:W2:Y:S02]  /*0200*/  LDCU.64 UR4, c[0x0][0x358] ;  /* 0x00006b00ff0477ac */ /* 0x000ea40008000a00 */
[----:B--2---:R2:W5:Y:S01]  /*0210*/  LDG.E R16, desc[UR4][R16.64] ;  /* 0x0000000410107981 */ /* 0x004562000c1e1900 */
[----:B------:R-:W-:Y:S05]  /*0220*/  BRA `(.L_x_2) ;  /* 0x0000000000047947 */ /* 0x000fea0003800000 */
.L_x_3:
[----:B------:R-:W3:Y:S02]  /*0230*/  LDC R16, c[0x0][0x8a0] ;  /* 0x00022800ff107b82 */ /* 0x000ee40000000800 */
.L_x_2:
[----:B------:R-:W-:Y:S01]  /*0240*/  IMAD.U32 R0, RZ, RZ, UR20 ;  /* 0x00000014ff007e24 */ /* 0x000fe2000f8e00ff */
[----:B------:R-:W-:Y:S04]  /*0250*/  BSSY.RECONVERGENT B0, `(.L_x_4) ;  /* 0x000000c000007945 */ /* 0x000fe80003800200 */
[C---:B------:R-:W-:Y:S02]  /*0260*/  ISETP.NE.OR P1, PT, R0.reuse, 0x1, !P3 ;  /* 0x000000010000780c */ /* 0x040fe40005f25670 */
[----:B------:R-:W-:-:S11]  /*0270*/  ISETP.NE.OR P0, PT, R0, 0x3, !P3 ;  /* 0x000000030000780c */ /* 0x000fd60005f05670 */
[----:B------:R-:W-:Y:S05]  /*0280*/  @P1 BRA `(.L_x_5) ;  /* 0x0000000000201947 */ /* 0x000fea0003800000 */
[----:B------:R-:W4:Y:S02]  /*0290*/  LDCU.64 UR4, c[0x0][0x348] ;  /* 0x00006900ff0477ac */ /* 0x000f240008000a00 */
[----:B----4-:R-:W-:Y:S02]  /*02a0*/  UIADD3 UR6, UP1, UPT, UR4, 0x80, URZ ;  /* 0x0000008004067890 */ /* 0x010fe4000ff3e0ff */
[----:B------:R-:W-:Y:S02]  /*02b0*/  UIADD3 UR4, UP0, UPT, UR4, 0x180, URZ ;  /* 0x0000018004047890 */ /* 0x000fe4000ff1e0ff */
[----:B------:R-:W-:Y:S02]  /*02c0*/  UIADD3.X UR7, UPT, UPT, URZ, UR5, URZ, UP1, !UPT ;  /* 0x00000005ff077290 */ /* 0x000fe40008ffe4ff */
[----:B------:R-:W-:-:S07]  /*02d0*/  UIADD3.X UR5, UPT, UPT, URZ, UR5, URZ, UP0, !UPT ;  /* 0x00000005ff057290 */ /* 0x000fce00087fe4ff */
[----:B------:R4:W-:Y:S02]  /*02e0*/  UTMACCTL.PF [UR6] ;  /* 0x00000000060079b9 */ /* 0x0009e40008040000 */
[----:B------:R4:W-:Y:S02]  /*02f0*/  UTMACCTL.PF [UR4] ;  /* 0x00000000040079b9 */ /* 0x0009e40008040000 */
[----:B----4-:R-:W-:Y:S01]  /*0300*/  NOP ;  /* 0x0000000000007918 */ /* 0x010fe20000000000 */
.L_x_5:
[----:B-1----:R-:W-:Y:S05]  /*0310*/  BSYNC.RECONVERGENT B0 ;  /* 0x0000000000007941 */ /* 0x002fea0003800200 */
.L_x_4:
[----:B------:R-:W-:Y:S04]  /*0320*/  BSSY.RECONVERGENT B0, `(.L_x_6) ;  /* 0x000000a000007945 */ /* 0x000fe80003800200 */
[----:B------:R-:W-:Y:S05]  /*0330*/  @P0 BRA `(.L_x_7) ;  /* 0x0000000000200947 */ /* 0x000fea0003800000 */
[----:B------:R-:W1:Y:S02]  /*0340*/  LDCU.64 UR4, c[0x0][0x348] ;  /* 0x00006900ff0477ac */ /* 0x000e640008000a00 */
[----:B-1----:R-:W-:Y:S02]  /*0350*/  UIADD3 UR6, UP1, UPT, UR4, 0x580, URZ ;  /* 0x0000058004067890 */ /* 0x002fe4000ff3e0ff */
[----:B------:R-:W-:Y:S02]  /*0360*/  UIADD3 UR4, UP0, UPT, UR4, 0x680, URZ ;  /* 0x0000068004047890 */ /* 0x000fe4000ff1e0ff */
[----:B------:R-:W-:Y:S02]  /*0370*/  UIADD3.X UR7, UPT, UPT, URZ, UR5, URZ, UP1, !UPT ;  /* 0x00000005ff077290 */ /* 0x000fe40008ffe4ff */
[----:B------:R-:W-:-:S07]  /*0380*/  UIADD3.X UR5, UPT, UPT, URZ, UR5, URZ, UP0, !UPT ;  /* 0x00000005ff057290 */ /* 0x000fce00087fe4ff */
[----:B------:R1:W-:Y:S02]  /*0390*/  UTMACCTL.PF [UR6] ;  /* 0x00000000060079b9 */ /* 0x0003e40008040000 */
[----:B------:R1:W-:Y:S02]  /*03a0*/  UTMACCTL.PF [UR4] ;  /* 0x00000000040079b9 */ /* 0x0003e40008040000 */
[----:B-1----:R-:W-:Y:S01]  /*03b0*/  NOP ;  /* 0x0000000000007918 */ /* 0x002fe20000000000 */
.L_x_7:
[----:B------:R-:W-:Y:S05]  /*03c0*/  BSYNC.RECONVERGENT B0 ;  /* 0x0000000000007941 */ /* 0x000fea0003800200 */
.L_x_6:
[----:B------:R-:W1:Y:S01]  /*03d0*/  LDCU.64 UR4, c[0x0][0x888] ;  /* 0x00011100ff0477ac */ /* 0x000e620008000a00 */
[----:B------:R-:W-:Y:S02]  /*03e0*/  UISETP.EQ.U32.AND UP1, UPT, UR8, URZ, UPT ;  /* 0x000000ff0800728c */ /* 0x000fe4000bf22070 */
[----:B------:R-:W-:Y:S02]  /*03f0*/  UPLOP3.LUT UP3, UPT, UPT, UPT, UPT, 0x80, 0x8 ;  /* 0x000000000008789c */ /* 0x000fe40003f6f070 */
[----:B-1----:R-:W-:-:S04]  /*0400*/  UISETP.NE.U32.AND UP0, UPT, UR4, URZ, UPT ;  /* 0x000000ff0400728c */ /* 0x002fc8000bf05070 */
[----:B------:R-:W-:-:S04]  /*0410*/  UISETP.NE.AND.EX UP2, UPT, UR5, URZ, UPT, UP0 ;  /* 0x000000ff0500728c */ /* 0x000fc8000bf45300 */
[----:B------:R-:W-:-:S04]  /*0420*/  UISETP.EQ.OR.EX UP4, UPT, UR9, URZ, !UP2, UP1 ;  /* 0x000000ff0900728c */ /* 0x000fc8000d782710 */
[----:B------:R-:W-:-:S05]  /*0430*/  UP2UR UR62, UPR, URZ, 0x10 ;  /* 0x00000010ff3e7883 */ /* 0x000fca0008000000 */
[----:B------:R-:W-:Y:S07]  /*0440*/  BRA.U !UP4, `(.L_x_8) ;  /* 0x000000010c207547 */ /* 0x000fee000b800000 */
[----:B------:R-:W-:Y:S01]  /*0450*/  UISETP.NE.U32.AND UP1, UPT, UR8, URZ, UPT ;  /* 0x000000ff0800728c */ /* 0x000fe2000bf25070 */
[----:B------:R-:W-:Y:S01]  /*0460*/  FSETP.NEU.AND P0, PT, RZ, UR45, PT ;  /* 0x0000002dff007c0b */ /* 0x000fe2000bf0d000 */
[----:B------:R-:W-:Y:S02]  /*0470*/  USEL UR4, URZ, 0xffffffff, UP2 ;  /* 0xffffffffff047887 */ /* 0x000fe40009000000 */
[----:B------:R-:W-:-:S10]  /*0480*/  UISETP.NE.AND.EX UP1, UPT, UR9, URZ, UPT, UP1 ;  /* 0x000000ff0900728c */ /* 0x000fd4000bf25310 */
[----:B------:R-:W-:Y:S01]  /*0490*/  VOTEU.ANY UP0, P0 ;  /* 0x0000000000ff7886 */ /* 0x000fe20000000100 */
[----:B------:R-:W-:-:S04]  /*04a0*/  @!UP1 USEL UR4, URZ, 0xffffffff, UP0 ;  /* 0xffffffffff049887 */ /* 0x000fc80008000000 */
[----:B------:R-:W-:-:S04]  /*04b0*/  ULOP3.LUT UR4, UR4, 0x1, URZ, 0xc0, !UPT ;  /* 0x0000000104047892 */ /* 0x000fc8000f8ec0ff */
[----:B------:R-:W-:-:S11]  /*04c0*/  UISETP.NE.U32.AND UP3, UPT, UR4, 0x1, UPT ;  /* 0x000000010400788c */ /* 0x000fd6000bf65070 */
.L_x_8:
[----:B------:R-:W1:Y:S02]  /*04d0*/  SHFL.IDX PT, R2, R122, RZ, 0x1f ;  /* 0x00001fff7a027589 */ /* 0x000e6400000e0000 */
[----:B-1----:R-:W-:-:S13]  /*04e0*/  ISETP.NE.AND P0, PT, R2, RZ, PT ;  /* 0x000000ff0200720c */ /* 0x002fda0003f05270 */
[----:B------:R-:W-:Y:S05]  /*04f0*/  @P0 BRA `(.L_x_9) ;  /* 0x0000000000dc0947 */ /* 0x000fea0003800000 */
[----:B------:R-:W-:Y:S01]  /*0500*/  ELECT P0, URZ, PT ;  /* 0x0000000000ff782f */ /* 0x000fe20003800000 */
[----:B------:R-:W-:-:S12]  /*0510*/  BSSY.RECONVERGENT B0, `(.L_x_9) ;  /* 0x0000035000007945 */ /* 0x000fd80003800200 */
[----:B------:R-:W-:Y:S05]  /*0520*/  @!P0 BRA `(.L_x_10) ;  /* 0x0000000000cc8947 */ /* 0x000fea0003800000 */
[----:B------:R-:W1:Y:S01]  /*0530*/  S2UR UR4, SR_CgaCtaId ;  /* 0x00000000000479c3 */ /* 0x000e620000008800 */
[----:B------:R-:W-:Y:S01]  /*0540*/  UMOV UR5, 0x400 ;  /* 0x0000040000057882 */ /* 0x000fe20000000000 */
[----:B------:R-:W-:Y:S01]  /*0550*/  UMOV UR8, 0x1 ;  /* 0x0000000100087882 */ /* 0x000fe20000000000 */
[----:B------:R-:W-:Y:S01]  /*0560*/  UMOV UR6, 0x2 ;  /* 0x0000000200067882 */ /* 0x000fe20000000000 */
[----:B------:R-:W-:-:S04]  /*0570*/  UIADD3 UR8, UPT, UPT, -UR8, 0x100000, URZ ;  /* 0x0010000008087890 */ /* 0x000fc8000fffe1ff */
[----:B------:R-:W-:Y:S02]  /*0580*/  USHF.L.U32 UR9, UR8, 0xb, URZ ;  /* 0x0000000b08097899 */ /* 0x000fe400080006ff */
[----:B------:R-:W-:Y:S02]  /*0590*/  USHF.L.U32 UR8, UR8, 0x1, URZ ;  /* 0x0000000108087899 */ /* 0x000fe400080006ff */
[----:B------:R-:W-:-:S04]  /*05a0*/  UIADD3 UR6, UPT, UPT, -UR6, 0x100000, URZ ;  /* 0x0010000006067890 */ /* 0x000fc8000fffe1ff */
[----:B------:R-:W-:Y:S02]  /*05b0*/  USHF.L.U32 UR7, UR6, 0xb, URZ ;  /* 0x0000000b06077899 */ /* 0x000fe400080006ff */
[----:B------:R-:W-:Y:S02]  /*05c0*/  USHF.L.U32 UR6, UR6, 0x1, URZ ;  /* 0x0000000106067899 */ /* 0x000fe400080006ff */
[----:B-1----:R-:W-:Y:S01]  /*05d0*/  ULEA UR4, UR4, UR5, 0x18 ;  /* 0x0000000504047291 */ /* 0x002fe2000f8ec0ff */
[----:B------:R-:W1:Y:S11]  /*05e0*/  FENCE.VIEW.ASYNC.S ;  /* 0x00000000000073c6 */ /* 0x000e760000000000 */
[----:B-1----:R1:W4:Y:S01]  /*05f0*/  SYNCS.EXCH.64 URZ, [UR4], UR8 ;  /* 0x0000000804ff75b2 */ /* 0x0023220008000100 */
[----:B------:R1:W1:Y:S01]  /*0600*/  SYNCS.EXCH.64 URZ, [UR4+0x98], UR6 ;  /* 0x0000980604ff75b2 */ /* 0x0002620008000100 */
        /* <DEDUP_REMOVED lines=36> */
[----:B----4-:R-:W-:Y:S01]  /*0850*/  NOP ;  /* 0x0000000000007918 */ /* 0x010fe20000000000 */
.L_x_10:
[----:B-1----:R-:W-:Y:S05]  /*0860*/  BSYNC.RECONVERGENT B0 ;  /* 0x0000000000007941 */ /* 0x002fea0003800200 */
.L_x_9:
[----:B------:R-:W1:Y:S01]  /*0870*/  SHFL.IDX PT, R2, R122, RZ, 0x1f ;  /* 0x00001fff7a027589 */ /* 0x000e6200000e0000 */
[----:B------:R-:W-:Y:S01]  /*0880*/  NOP ;  /* 0x0000000000007918 */ /* 0x000fe20000000000 */
[----:B-1----:R-:W-:-:S13]  /*0890*/  ISETP.NE.AND P0, PT, R2, 0x1, PT ;  /* 0x000000010200780c */ /* 0x002fda0003f05270 */
[----:B------:R-:W-:Y:S05]  /*08a0*/  @P0 BRA `(.L_x_11) ;  /* 0x0000000000400947 */ /* 0x000fea0003800000 */
        /* <DEDUP_REMOVED lines=9> */
[----:B------:R-:W-:Y:S01]  /*0940*/  USHF.L.U32 UR6, UR6, 0x1, URZ ;  /* 0x0000000106067899 */ /* 0x000fe200080006ff */
[----:B------:R-:W-:Y:S01]  /*0950*/  ELECT P0, URZ, PT ;  /* 0x0000000000ff782f */ /* 0x000fe20003800000 */
[----:B-1----:R-:W-:Y:S01]  /*0960*/  ULEA UR4, UR4, UR5, 0x18 ;  /* 0x0000000504047291 */ /* 0x002fe2000f8ec0ff */
[----:B------:R-:W1:Y:S11]  /*0970*/  FENCE.VIEW.ASYNC.S ;  /* 0x00000000000073c6 */ /* 0x000e760000000000 */
[----:B-1----:R1:W4:Y:S01]  /*0980*/  SYNCS.EXCH.64 URZ, [UR4+0x130], UR8 ;  /* 0x0001300804ff75b2 */ /* 0x0023220008000100 */
[----:B------:R1:W1:Y:S01]  /*0990*/  SYNCS.EXCH.64 URZ, [UR4+0x138], UR6 ;  /* 0x0001380604ff75b2 */ /* 0x0002620008000100 */
[----:B------:R-:W-:Y:S01]  /*09a0*/  NOP ;  /* 0x0000000000007918 */ /* 0x000fe20000000000 */
.L_x_11:
[----:B------:R-:W2:Y:S01]  /*09b0*/  SHFL.IDX PT, R2, R122, RZ, 0x1f ;  /* 0x00001fff7a027589 */ /* 0x000ea200000e0000 */
[----:B------:R-:W-:Y:S01]  /*09c0*/  NOP ;  /* 0x0000000000007918 */ /* 0x000fe20000000000 */
[----:B--2---:R-:W-:-:S13]  /*09d0*/  ISETP.NE.AND P0, PT, R2, 0x3, PT ;  /* 0x000000030200780c */ /* 0x004fda0003f05270 */
[----:B------:R-:W-:Y:S05]  /*09e0*/  @P0 BRA `(.L_x_12) ;  /* 0x0000000000300947 */ /* 0x000fea0003800000 */
[----:B-1----:R-:W1:Y:S01]  /*09f0*/  S2UR UR4, SR_CgaCtaId ;  /* 0x00000000000479c3 */ /* 0x002e620000008800 */
[----:B------:R-:W-:Y:S01]  /*0a00*/  UMOV UR5, 0x400 ;  /* 0x0000040000057882 */ /* 0x000fe20000000000 */
[----:B------:R-:W-:Y:S01]  /*0a10*/  UMOV UR6, 0x20 ;  /* 0x0000002000067882 */ /* 0x000fe20000000000 */
[----:B------:R-:W-:Y:S01]  /*0a20*/  ELECT P0, URZ, PT ;  /* 0x0000000000ff782f */ /* 0x000fe20003800000 */
[----:B------:R-:W-:-:S04]  /*0a30*/  UIADD3 UR6, UPT, UPT, -UR6, 0x100000, URZ ;  /* 0x0010000006067890 */ /* 0x000fc8000fffe1ff */
[----:B------:R-:W-:Y:S02]  /*0a40*/  USHF.L.U32 UR7, UR6, 0xb, URZ ;  /* 0x0000000b06077899 */ /* 0x000fe400080006ff */
[----:B------:R-:W-:Y:S02]  /*0a50*/  USHF.L.U32 UR6, UR6, 0x1, URZ ;  /* 0x0000000106067899 */ /* 0x000fe400080006ff */
[----:B-1----:R-:W-:Y:S01]  /*0a60*/  ULEA UR4, UR4, UR5, 0x18 ;  /* 0x0000000504047291 */ /* 0x002fe2000f8ec0ff */
[----:B------:R-:W1:Y:S11]  /*0a70*/  FENCE.VIEW.ASYNC.S ;  /* 0x00000000000073c6 */ /* 0x000e760000000000 */
[----:B-1----:R2:W1:Y:S01]  /*0a80*/  SYNCS.EXCH.64 URZ, [UR4+0x140], UR6 ;  /* 0x0001400604ff75b2 */ /* 0x0024620008000100 */
[----:B------:R2:W1:Y:S02]  /*0a90*/  SYNCS.EXCH.64 URZ, [UR4+0x148], UR6 ;  /* 0x0001480604ff75b2 */ /* 0x0004640008000100 */
[----:B--2---:R-:W-:Y:S01]  /*0aa0*/  NOP ;  /* 0x0000000000007918 */ /* 0x004fe20000000000 */
.L_x_12:
[----:B------:R-:W2:Y:S01]  /*0ab0*/  SHFL.IDX PT, R2, R122, RZ, 0x1f ;  /* 0x00001fff7a027589 */ /* 0x000ea200000e0000 */
[----:B------:R-:W-:Y:S01]  /*0ac0*/  NOP ;  /* 0x0000000000007918 */ /* 0x000fe20000000000 */
[----:B--2---:R-:W-:-:S13]  /*0ad0*/  ISETP.NE.AND P0, PT, R2, 0x4, PT ;  /* 0x000000040200780c */ /* 0x004fda0003f05270 */
[----:B------:R-:W-:Y:S05]  /*0ae0*/  @P0 BRA `(.L_x_13) ;  /* 0x00000000004c0947 */ /* 0x000fea0003800000 */
[----:B-1----:R-:W1:Y:S01]  /*0af0*/  S2UR UR4, SR_CgaCtaId ;  /* 0x00000000000479c3 */ /* 0x002e620000008800 */
[----:B------:R-:W-:Y:S01]  /*0b00*/  UMOV UR6, 0x1e0 ;  /* 0x000001e000067882 */ /* 0x000fe20000000000 */
[----:B------:R-:W-:Y:S01]  /*0b10*/  UMOV UR5, 0x400 ;  /* 0x0000040000057882 */ /* 0x000fe20000000000 */
[----:B------:R-:W-:Y:S01]  /*0b20*/  USEL UR6, UR6, 0x1a0, UP3 ;  /* 0x000001a006067887 */ /* 0x000fe20009800000 */
[----:B------:R-:W-:Y:S01]  /*0b30*/  UMOV UR8, 0x1 ;  /* 0x0000000100087882 */ /* 0x000fe20000000000 */
[----:B------:R-:W-:Y:S01]  /*0b40*/  ELECT P0, URZ, PT ;  /* 0x0000000000ff782f */ /* 0x000fe20003800000 */
        /* <DEDUP_REMOVED lines=8> */
[----:B-1----:R2:W1:Y:S01]  /*0bd0*/  SYNCS.EXCH.64 URZ, [UR4+0x150], UR8 ;  /* 0x0001500804ff75b2 */ /* 0x0024620008000100 */
[----:B------:R2:W1:Y:S01]  /*0be0*/  SYNCS.EXCH.64 URZ, [UR4+0x160], UR6 ;  /* 0x0001600604ff75b2 */ /* 0x0004620008000100 */
[----:B------:R2:W1:Y:S01]  /*0bf0*/  SYNCS.EXCH.64 URZ, [UR4+0x158], UR8 ;  /* 0x0001580804ff75b2 */ /* 0x0004620008000100 */
[----:B------:R2:W1:Y:S02]  /*0c00*/  SYNCS.EXCH.64 URZ, [UR4+0x168], UR6 ;  /* 0x0001680604ff75b2 */ /* 0x0004640008000100 */
[----:B--2---:R-:W-:Y:S01]  /*0c10*/  NOP ;  /* 0x0000000000007918 */ /* 0x004fe20000000000 */
.L_x_13:
[----:B------:R-:W2:Y:S01]  /*0c20*/  SHFL.IDX PT, R2, R122, RZ, 0x1f ;  /* 0x00001fff7a027589 */ /* 0x000ea200000e0000 */
[----:B------:R-:W-:Y:S01]  /*0c30*/  NOP ;  /* 0x0000000000007918 */ /* 0x000fe20000000000 */
[----:B--2---:R-:W-:-:S13]  /*0c40*/  ISETP.NE.AND P0, PT, R2, 0x5, PT ;  /* 0x000000050200780c */ /* 0x004fda0003f05270 */
[----:B------:R-:W-:Y:S05]  /*0c50*/  @P0 BRA `(.L_x_14) ;  /* 0x0000000000580947 */ /* 0x000fea0003800000 */
[----:B-1----:R-:W1:Y:S01]  /*0c60*/  S2UR UR4, SR_CgaCtaId ;  /* 0x00000000000479c3 */ /* 0x002e620000008800 */
        /* <DEDUP_REMOVED lines=12> */
[----:B-1----:R2:W1:Y:S01]  /*0d30*/  SYNCS.EXCH.64 URZ, [UR4+0x170], UR8 ;  /* 0x0001700804ff75b2 */ /* 0x0024620008000100 */
[----:B------:R2:W1:Y:S01]  /*0d40*/  SYNCS.EXCH.64 URZ, [UR4+0x190], UR6 ;  /* 0x0001900604ff75b2 */ /* 0x0004620008000100 */
[----:B------:R2:W1:Y:S01]  /*0d50*/  SYNCS.EXCH.64 URZ, [UR4+0x178], UR8 ;  /* 0x0001780804ff75b2 */ /* 0x0004620008000100 */
[----:B------:R2:W1:Y:S01]  /*0d60*/  SYNCS.EXCH.64 URZ, [UR4+0x198], UR6 ;  /* 0x0001980604ff75b2 */ /* 0x0004620008000100 */
[----:B------:R2:W1:Y:S01]  /*0d70*/  SYNCS.EXCH.64 URZ, [UR4+0x180], UR8 ;  /* 0x0001800804ff75b2 */ /* 0x0004620008000100 */
[----:B------:R2:W1:Y:S01]  /*0d80*/  SYNCS.EXCH.64 URZ, [UR4+0x1a0], UR6 ;  /* 0x0001a00604ff75b2 */ /* 0x0004620008000100 */
[----:B------:R2:W1:Y:S01]  /*0d90*/  SYNCS.EXCH.64 URZ, [UR4+0x188], UR8 ;  /* 0x0001880804ff75b2 */ /* 0x0004620008000100 */
[----:B------:R2:W1:Y:S02]  /*0da0*/  SYNCS.EXCH.64 URZ, [UR4+0x1a8], UR6 ;  /* 0x0001a80604ff75b2 */ /* 0x0004640008000100 */
[----:B--2---:R-:W-:Y:S01]  /*0db0*/  NOP ;  /* 0x0000000000007918 */ /* 0x004fe20000000000 */
.L_x_14:
[----:B------:R-:W2:Y:S01]  /*0dc0*/  SHFL.IDX PT, R2, R122, RZ, 0x1f ;  /* 0x00001fff7a027589 */ /* 0x000ea200000e0000 */
[----:B------:R-:W-:Y:S01]  /*0dd0*/  NOP ;  /* 0x0000000000007918 */ /* 0x000fe20000000000 */
[----:B--2---:R-:W-:-:S13]  /*0de0*/  ISETP.NE.AND P0, PT, R2, 0x3, PT ;  /* 0x000000030200780c */ /* 0x004fda0003f05270 */
[----:B------:R-:W-:Y:S05]  /*0df0*/  @P0 BRA `(.L_x_15) ;  /* 0x0000000000380947 */ /* 0x000fea0003800000 */
[----:B------:R-:W2:Y:S01]  /*0e00*/  S2UR UR5, SR_CgaCtaId ;  /* 0x00000000000579c3 */ /* 0x000ea20000008800 */
[----:B-1----:R-:W-:Y:S01]  /*0e10*/  UMOV UR4, 0x400 ;  /* 0x0000040000047882 */ /* 0x002fe20000000000 */
[----:B------:R-:W-:Y:S01]  /*0e20*/  UMOV UR6, 0x20 ;  /* 0x0000002000067882 */ /* 0x000fe20000000000 */
[----:B------:R-:W-:Y:S01]  /*0e30*/  ELECT P0, URZ, PT ;  /* 0x0000000000ff782f */ /* 0x000fe20003800000 */
[----:B------:R-:W-:-:S04]  /*0e40*/  UIADD3 UR6, UPT, UPT, -UR6, 0x100000, URZ ;  /* 0x0010000006067890 */ /* 0x000fc8000fffe1ff */
[----:B------:R-:W-:Y:S02]  /*0e50*/  USHF.L.U32 UR7, UR6, 0xb, URZ ;  /* 0x0000000b06077899 */ /* 0x000fe400080006ff */
[----:B------:R-:W-:Y:S02]  /*0e60*/  USHF.L.U32 UR6, UR6, 0x1, URZ ;  /* 0x0000000106067899 */ /* 0x000fe400080006ff */
[----:B--2---:R-:W-:Y:S01]  /*0e70*/  ULEA UR4, UR5, UR4, 0x18 ;  /* 0x0000000405047291 */ /* 0x004fe2000f8ec0ff */
[----:B------:R-:W1:Y:S11]  /*0e80*/  FENCE.VIEW.ASYNC.S ;  /* 0x00000000000073c6 */ /* 0x000e760000000000 */
[----:B-1----:R2:W1:Y:S01]  /*0e90*/  SYNCS.EXCH.64 URZ, [UR4+0x1b0], UR6 ;  /* 0x0001b00604ff75b2 */ /* 0x0024620008000100 */
[----:B------:R2:W1:Y:S01]  /*0ea0*/  SYNCS.EXCH.64 URZ, [UR4+0x1c0], UR6 ;  /* 0x0001c00604ff75b2 */ /* 0x0004620008000100 */
[----:B------:R2:W1:Y:S01]  /*0eb0*/  SYNCS.EXCH.64 URZ, [UR4+0x1b8], UR6 ;  /* 0x0001b80604ff75b2 */ /* 0x0004620008000100 */
[----:B------:R2:W1:Y:S02]  /*0ec0*/  SYNCS.EXCH.64 URZ, [UR4+0x1c8], UR6 ;  /* 0x0001c80604ff75b2 */ /* 0x0004640008000100 */
[----:B--2---:R-:W-:Y:S01]  /*0ed0*/  NOP ;  /* 0x0000000000007918 */ /* 0x004fe20000000000 */
.L_x_15:
[----:B-1----:R-:W1:Y:S01]  /*0ee0*/  LDCU UR4, c[0x0][0x36c] ;  /* 0x00006d80ff0477ac */ /* 0x002e620008000800 */
[----:B------:R-:W-:Y:S01]  /*0ef0*/  ISETP.NE.OR P3, PT, R0, 0x2, !P3 ;  /* 0x000000020000780c */ /* 0x000fe20005f65670 */
[----:B------:R-:W-:Y:S01]  /*0f00*/  NOP ;  /* 0x0000000000007918 */ /* 0x000fe20000000000 */
[----:B------:R-:W-:Y:S01]  /*0f10*/  LOP3.LUT R0, R128, 0x1f, RZ, 0xc0, !PT ;  /* 0x0000001f80007812 */ /* 0x000fe200078ec0ff */
[----:B------:R-:W-:Y:S02]  /*0f20*/  UISETP.NE.AND UP4, UPT, UR20, 0x2, UPT ;  /* 0x000000021400788c */ /* 0x000fe4000bf85270 */
[----:B------:R-:W-:Y:S02]  /*0f30*/  UISETP.NE.AND UP5, UPT, UR20, URZ, UPT ;  /* 0x000000ff1400728c */ /* 0x000fe4000bfa5270 */
[----:B-1----:R-:W-:-:S09]  /*0f40*/  UISETP.EQ.U32.AND UP6, UPT, UR4, 0x1, UPT ;  /* 0x000000010400788c */ /* 0x002fd2000bfc2070 */
[----:B------:R-:W-:Y:S05]  /*0f50*/  BRA.U !UP6, `(.L_x_16) ;  /* 0x000000010e087547 */ /* 0x000fea000b800000 */
[----:B----4-:R-:W-:Y:S01]  /*0f60*/  UCGABAR_ARV ;  /* 0x00000000000079c7 */ /* 0x010fe20008000000 */
[----:B------:R-:W-:Y:S05]  /*0f70*/  BRA `(.L_x_17) ;  /* 0x0000000000047947 */ /* 0x000fea0003800000 */
.L_x_16:
[----:B----4-:R-:W-:Y:S01]  /*0f80*/  NOP ;  /* 0x0000000000007918 */ /* 0x010fe20000000000 */
.L_x_17:
[----:B------:R-:W1:Y:S01]  /*0f90*/  S2UR UR48, SR_CTAID.X ;  /* 0x00000000003079c3 */ /* 0x000e620000002500 */
[----:B------:R-:W-:-:S05]  /*0fa0*/  CS2R.32 R123, SR_CgaSize ;  /* 0x00000000007b7805 */ /* 0x000fca0000008a00 */
[----:B------:R-:W-:-:S05]  /*0fb0*/  IMAD R123, R123, -0xa0, RZ ;  /* 0xffffff607b7b7824 */ /* 0x000fca00078e02ff */
[----:B------:R-:W-:-:S14]  /*0fc0*/  R2UR UR5, R123 ;  /* 0x000000007b0572ca */ /* 0x000fdc00000e0000 */
[----:B------:R-:W2:Y:S01]  /*0fd0*/  LDCU UR5, c[0x0][UR5+0x2b0] ;  /* 0x00005600050577ac */ /* 0x000ea20008000800 */
[----:B------:R-:W-:-:S05]  /*0fe0*/  CS2R.32 R123, SR_CgaSize ;  /* 0x00000000007b7805 */ /* 0x000fca0000008a00 */
[----:B------:R-:W-:-:S05]  /*0ff0*/  IMAD R123, R123, -0xa0, RZ ;  /* 0xffffff607b7b7824 */ /* 0x000fca00078e02ff */
[----:B------:R-:W-:-:S14]  /*1000*/  R2UR UR4, R123 ;  /* 0x000000007b0472ca */ /* 0x000fdc00000e0000 */
[----:B------:R-:W4:Y:S01]  /*1010*/  LDCU UR4, c[0x0][UR4+0x2b4] ;  /* 0x00005680040477ac */ /* 0x000f220008000800 */
[----:B------:R-:W3:Y:S01]  /*1020*/  S2UR UR49, SR_CTAID.Y ;  /* 0x00000000003179c3 */ /* 0x000ee20000002600 */
[----:B------:R-:W-:-:S05]  /*1030*/  CS2R.32 R123, SR_CgaSize ;  /* 0x00000000007b7805 */ /* 0x000fca0000008a00 */
[----:B------:R-:W-:-:S05]  /*1040*/  IMAD R123, R123, -0xa0, RZ ;  /* 0xffffff607b7b7824 */ /* 0x000fca00078e02ff */
[----:B------:R-:W-:-:S14]  /*1050*/  R2UR UR8, R123 ;  /* 0x000000007b0872ca */ /* 0x000fdc00000e0000 */
[----:B------:R-:W4:Y:S01]  /*1060*/  LDCU UR8, c[0x0][UR8+0x2a0] ;  /* 0x00005400080877ac */ /* 0x000f220008000800 */
[----:B------:R-:W-:-:S05]  /*1070*/  CS2R.32 R123, SR_CgaSize ;  /* 0x00000000007b7805 */ /* 0x000fca0000008a00 */
[----:B------:R-:W-:-:S05]  /*1080*/  IMAD R123, R123, -0xa0, RZ ;  /* 0xffffff607b7b7824 */ /* 0x000fca00078e02ff */
[----:B------:R-:W-:-:S14]  /*1090*/  R2UR UR63, R123 ;  /* 0x000000007b3f72ca */ /* 0x000fdc00000e0000 */
[----:B------:R-:W4:Y:S01]  /*10a0*/  LDCU UR63, c[0x0][UR63+0x2a4] ;  /* 0x000054803f3f77ac */ /* 0x000f220008000800 */
[----:B------:R-:W4:Y:S01]  /*10b0*/  S2UR UR6, SR_CgaCtaId ;  /* 0x00000000000679c3 */ /* 0x000f220000008800 */
[----:B------:R-:W4:Y:S01]  /*10c0*/  LDCU UR21, c[0x0][0xb24] ;  /* 0x00016480ff1577ac */ /* 0x000f220008000800 */
[----:B------:R-:W4:Y:S01]  /*10d0*/  LDCU UR41, c[0x0][0xb24] ;  /* 0x00016480ff2977ac */ /* 0x000f220008000800 */
[----:B-1----:R-:W-:Y:S01]  /*10e0*/  I2FP.F32.U32 R3, UR48 ;  /* 0x0000003000037c45 */ /* 0x002fe20008201000 */
[----:B------:R-:W1:Y:S04]  /*10f0*/  LDCU UR23, c[0x0][0xb30] ;  /* 0x00016600ff1777ac */ /* 0x000e680008000800 */
[----:B--2---:R-:W-:Y:S01]  /*1100*/  FMUL R3, R3, UR5 ;  /* 0x0000000503037c20 */ /* 0x004fe20008400000 */
[----:B---3--:R-:W-:-:S05]  /*1110*/  I2FP.F32.U32 R2, UR49 ;  /* 0x0000003100027c45 */ /* 0x008fca0008201000 */
[----:B------:R-:W2:Y:S01]  /*1120*/  F2I.U32.TRUNC.NTZ R3, R3 ;  /* 0x0000000300037305 */ /* 0x000ea2000020f000 */
[----:B----4-:R-:W-:Y:S01]  /*1130*/  FMUL R2, R2, UR4 ;  /* 0x0000000402027c20 */ /* 0x010fe20008400000 */
[----:B------:R-:W-:-:S06]  /*1140*/  ULOP3.LUT UR4, UR6, 0x1, URZ, 0xc0, !UPT ;  /* 0x0000000106047892 */ /* 0x000fcc000f8ec0ff */
[----:B------:R-:W3:Y:S01]  /*1150*/  F2I.U32.TRUNC.NTZ R2, R2 ;  /* 0x0000000200027305 */ /* 0x000ee2000020f000 */
[----:B------:R-:W-:-:S04]  /*1160*/  UISETP.NE.U32.AND UP0, UPT, UR4, 0x1, UPT ;  /* 0x000000010400788c */ /* 0x000fc8000bf05070 */
[----:B------:R-:W-:Y:S01]  /*1170*/  USEL UR4, URZ, 0xe00, UP0 ;  /* 0x00000e00ff047887 */ /* 0x000fe20008000000 */
[----:B--2---:R-:W-:Y:S02]  /*1180*/  R2UR UR5, R3 ;  /* 0x00000000030572ca */ /* 0x004fe400000e0000 */
[----:B---3--:R-:W-:Y:S02]  /*1190*/  R2UR UR7, R2 ;  /* 0x00000000020772ca */ /* 0x008fe400000e0000 */
[----:B------:R-:W-:-:S09]  /*11a0*/  PRMT R2, RZ, 0x7610, R2 ;  /* 0x00007610ff027816 */ /* 0x000fd20000000002 */
[----:B------:R-:W-:-:S04]  /*11b0*/  UIADD3 UR6, UPT, UPT, -UR5, URZ, URZ ;  /* 0x000000ff05067290 */ /* 0x000fc8000fffe1ff */
[----:B------:R-:W-:Y:S02]  /*11c0*/  UIMAD UR6, UR8, UR6, UR48 ;  /* 0x00000006080672a4 */ /* 0x000fe4000f8e0230 */
[----:B------:R-:W-:-:S04]  /*11d0*/  UIADD3 UR5, UPT, UPT, -UR7, URZ, URZ ;  /* 0x000000ff07057290 */ /* 0x000fc8000fffe1ff */
[----:B------:R-:W-:Y:S01]  /*11e0*/  IMAD.U32 R123, RZ, RZ, UR6 ;  /* 0x00000006ff7b7e24 */ /* 0x000fe2000f8e00ff */
[----:B------:R-:W-:Y:S01]  /*11f0*/  UIMAD UR63, UR63, UR5, UR49 ;  /* 0x000000053f3f72a4 */ /* 0x000fe2000f8e0231 */
[----:B-1----:R-:W-:Y:S11]  /*1200*/  BRA.U UP5, `(.L_x_18) ;  /* 0x0000000105287547 */ /* 0x002ff6000b800000 */
[----:B------:R-:W-:Y:S01]  /*1210*/  R2UR UR7, R123 ;  /* 0x000000007b0772ca */ /* 0x000fe200000e0000 */
[----:B------:R-:W-:-:S12]  /*1220*/  UISETP.NE.AND UP0, UPT, UR63, URZ, UPT ;  /* 0x000000ff3f00728c */ /* 0x000fd8000bf05270 */
[----:B------:R-:W-:-:S04]  /*1230*/  UISETP.EQ.OR UP0, UPT, UR7, URZ, !UP0 ;  /* 0x000000ff0700728c */ /* 0x000fc8000c702670 */
[----:B------:R-:W-:Y:S02]  /*1240*/  USEL UR6, URZ, 0x1, !UP0 ;  /* 0x00000001ff067887 */ /* 0x000fe4000c000000 */
[----:B------:R-:W-:-:S04]  /*1250*/  UISETP.NE.AND UP0, UPT, UR63, URZ, UPT ;  /* 0x000000ff3f00728c */ /* 0x000fc8000bf05270 */
[----:B------:R-:W-:Y:S02]  /*1260*/  USEL UR5, URZ, 0x2, UP0 ;  /* 0x00000002ff057887 */ /* 0x000fe40008000000 */
[----:B------:R-:W-:-:S04]  /*1270*/  UISETP.NE.AND UP0, UPT, UR7, 0x1, UPT ;  /* 0x000000010700788c */ /* 0x000fc8000bf05270 */
[----:B------:R-:W-:-:S04]  /*1280*/  USEL UR5, UR5, 0x2, UP0 ;  /* 0x0000000205057887 */ /* 0x000fc80008000000 */
[----:B------:R-:W-:-:S06]  /*1290*/  UIADD3 UR5, UPT, UPT, UR6, UR5, URZ ;  /* 0x0000000506057290 */ /* 0x000fcc000fffe0ff */
[----:B------:R-:W-:-:S07]  /*12a0*/  MOV R2, UR5 ;  /* 0x0000000500027c02 */ /* 0x000fce0008000f00 */
.L_x_18:
[----:B------:R-:W1:Y:S01]  /*12b0*/  S2UR UR36, SR_CTAID.Z ;  /* 0x00000000002479c3 */ /* 0x000e620000002700 */
[----:B------:R-:W-:-:S09]  /*12c0*/  UISETP.GE.AND UP0, UPT, UR21, 0x1, UPT ;  /* 0x000000011500788c */ /* 0x000fd2000bf06270 */
[----:B------:R-:W-:Y:S05]  /*12d0*/  BRA.U !UP0, `(.L_x_19) ;  /* 0x0000000108d07547 */ /* 0x000fea000b800000 */
[----:B------:R-:W2:Y:S01]  /*12e0*/  LDCU.128 UR12, c[0x0][0xb10] ;  /* 0x00016200ff0c77ac */ /* 0x000ea20008000c00 */
[----:B------:R-:W3:Y:S01]  /*12f0*/  LDCU UR22, c[0x0][0xb0c] ;  /* 0x00016180ff1677ac */ /* 0x000ee20008000800 */
[----:B------:R-:W4:Y:S01]  /*1300*/  LDCU UR7, c[0x0][0x370] ;  /* 0x00006e00ff0777ac */ /* 0x000f220008000800 */
[----:B------:R-:W1:Y:S01]  /*1310*/  LDCU UR8, c[0x0][0x374] ;  /* 0x00006e80ff0877ac */ /* 0x000e620008000800 */
[----:B------:R-:W1:Y:S01]  /*1320*/  LDCU UR9, c[0x0][0xb20] ;  /* 0x00016400ff0977ac */ /* 0x000e620008000800 */
[----:B--2---:R-:W-:Y:S02]  /*1330*/  UIMAD.WIDE.U32 UR10, UR48, UR12, URZ ;  /* 0x0000000c300a72a5 */ /* 0x004fe4000f8e00ff */
[----:B---3--:R-:W-:Y:S02]  /*1340*/  UISETP.NE.AND UP0, UPT, UR22, 0x1, UPT ;  /* 0x000000011600788c */ /* 0x008fe4000bf05270 */
[----:B------:R-:W-:Y:S02]  /*1350*/  UIMAD.WIDE.U32 UR16, UR49, UR15, URZ ;  /* 0x0000000f311072a5 */ /* 0x000fe4000f8e00ff */
[----:B----4-:R-:W-:Y:S01]  /*1360*/  UIMAD.WIDE.U32 UR18, UR7, UR12, URZ ;  /* 0x0000000c071272a5 */ /* 0x010fe2000f8e00ff */
[----:B------:R-:W-:Y:S01]  /*1370*/  UMOV UR6, UR11 ;  /* 0x0000000b00067c82 */ /* 0x000fe20008000000 */
[----:B------:R-:W-:-:S02]  /*1380*/  UISETP.NE.AND UP1, UPT, UR21, 0x1, UPT ;  /* 0x000000011500788c */ /* 0x000fc4000bf25270 */
[----:B------:R-:W-:Y:S01]  /*1390*/  USHF.R.U32.HI UR6, URZ, UR13, UR6 ;  /* 0x0000000dff067299 */ /* 0x000fe20008011606 */
[----:B------:R-:W2:Y:S02]  /*13a0*/  LDCU.64 UR10, c[0x0][0xb28] ;  /* 0x00016500ff0a77ac */ /* 0x000ea40008000a00 */
[----:B------:R-:W-:Y:S01]  /*13b0*/  UMOV UR18, UR19 ;  /* 0x0000001300127c82 */ /* 0x000fe20008000000 */
[----:B------:R-:W-:Y:S02]  /*13c0*/  USEL UR6, UR48, UR6, !UP0 ;  /* 0x0000000630067287 */ /* 0x000fe4000c000000 */
[----:B------:R-:W-:Y:S02]  /*13d0*/  @UP0 USHF.R.U32.HI UR7, URZ, UR13, UR18 ;  /* 0x0000000dff070299 */ /* 0x000fe40008011612 */
[----:B------:R-:W-:Y:S02]  /*13e0*/  UISETP.NE.AND UP0, UPT, UR14, 0x1, UPT ;  /* 0x000000010e00788c */ /* 0x000fe4000bf05270 */
[----:B-1----:R-:W-:Y:S01]  /*13f0*/  UIMAD.WIDE.U32 UR12, UR8, UR15, URZ ;  /* 0x0000000f080c72a5 */ /* 0x002fe2000f8e00ff */
[----:B------:R-:W-:-:S02]  /*1400*/  UMOV UR5, UR17 ;  /* 0x0000001100057c82 */ /* 0x000fc40008000000 */
[----:B------:R-:W-:-:S04]  /*1410*/  USHF.R.U32.HI UR5, URZ, UR9, UR5 ;  /* 0x00000009ff057299 */ /* 0x000fc80008011605 */
[----:B------:R-:W-:Y:S01]  /*1420*/  UMOV UR12, UR13 ;  /* 0x0000000d000c7c82 */ /* 0x000fe20008000000 */
[----:B--2---:R-:W-:Y:S02]  /*1430*/  UIMAD.WIDE.U32 UR16, UR7, UR10, URZ ;  /* 0x0000000a071072a5 */ /* 0x004fe4000f8e00ff */
[----:B------:R-:W-:Y:S02]  /*1440*/  @UP0 USHF.R.U32.HI UR8, URZ, UR9, UR12 ;  /* 0x00000009ff080299 */ /* 0x000fe4000801160c */
[----:B------:R-:W-:Y:S02]  /*1450*/  USEL UR5, UR49, UR5, !UP0 ;  /* 0x0000000531057287 */ /* 0x000fe4000c000000 */
[----:B------:R-:W-:Y:S01]  /*1460*/  UIMAD.WIDE.U32 UR12, UR8, UR10, URZ ;  /* 0x0000000a080c72a5 */ /* 0x000fe2000f8e00ff */
[----:B------:R-:W-:Y:S02]  /*1470*/  UMOV UR16, UR17 ;  /* 0x0000001100107c82 */ /* 0x000fe40008000000 */
[----:B------:R-:W-:-:S04]  /*1480*/  @UP1 USHF.R.U32.HI UR7, URZ, UR11, UR16 ;  /* 0x0000000bff071299 */ /* 0x000fc80008011610 */
[----:B------:R-:W-:Y:S01]  /*1490*/  UMOV UR12, UR13 ;  /* 0x0000000d000c7c82 */ /* 0x000fe20008000000 */
[----:B------:R-:W-:Y:S02]  /*14a0*/  UIMAD UR9, UR7, UR21, URZ ;  /* 0x00000015070972a4 */ /* 0x000fe4000f8e02ff */
[----:B------:R-:W-:Y:S02]  /*14b0*/  @UP1 USHF.R.U32.HI UR8, URZ, UR11, UR12 ;  /* 0x0000000bff081299 */ /* 0x000fe4000801160c */
[----:B------:R-:W-:Y:S02]  /*14c0*/  UIMAD.WIDE.U32 UR12, UR5, UR10, URZ ;  /* 0x0000000a050c72a5 */ /* 0x000fe4000f8e00ff */
[----:B------:R-:W-:Y:S02]  /*14d0*/  UIMAD UR8, UR8, UR21, URZ ;  /* 0x00000015080872a4 */ /* 0x000fe4000f8e02ff */
[----:B------:R-:W-:Y:S02]  /*14e0*/  UIADD3 UR12, UPT, UPT, -UR6, URZ, URZ ;  /* 0x000000ff060c7290 */ /* 0x000fe4000fffe1ff */
[----:B------:R-:W-:-:S02]  /*14f0*/  UISETP.GE.AND UP0, UPT, UR5, UR8, UPT ;  /* 0x000000080500728c */ /* 0x000fc4000bf06270 */
[----:B------:R-:W-:Y:S02]  /*1500*/  UIMAD UR48, UR22, UR12, UR48 ;  /* 0x0000000c163072a4 */ /* 0x000fe4000f8e0230 */
[----:B------:R-:W-:Y:S02]  /*1510*/  UISETP.GE.OR UP0, UPT, UR6, UR9, UP0 ;  /* 0x000000090600728c */ /* 0x000fe40008706670 */
[----:B------:R-:W-:-:S03]  /*1520*/  UIMAD.WIDE.U32 UR8, UR6, UR10, URZ ;  /* 0x0000000a060872a5 */ /* 0x000fc6000f8e00ff */
[----:B------:R-:W-:Y:S02]  /*1530*/  UMOV UR10, UR13 ;  /* 0x0000000d000a7c82 */ /* 0x000fe40008000000 */
[----:B------:R-:W-:-:S04]  /*1540*/  USHF.R.U32.HI UR10, URZ, UR11, UR10 ;  /* 0x0000000bff0a7299 */ /* 0x000fc8000801160a */
[----:B------:R-:W-:Y:S02]  /*1550*/  USEL UR8, UR5, UR10, !UP1 ;  /* 0x0000000a05087287 */ /* 0x000fe4000c800000 */
[----:B------:R-:W-:Y:S02]  /*1560*/  @!UP0 USHF.R.U32.HI UR9, URZ, UR11, UR9 ;  /* 0x0000000bff098299 */ /* 0x000fe40008011609 */
[----:B------:R-:W-:Y:S02]  /*1570*/  UIADD3 UR10, UPT, UPT, -UR8, URZ, URZ ;  /* 0x000000ff080a7290 */ /* 0x000fe4000fffe1ff */
[----:B------:R-:W-:Y:S02]  /*1580*/  @!UP0 USEL UR9, UR6, UR9, !UP1 ;  /* 0x0000000906098287 */ /* 0x000fe4000c800000 */
[----:B------:R-:W-:Y:S02]  /*1590*/  UIMAD UR10, UR21, UR10, UR5 ;  /* 0x0000000a150a72a4 */ /* 0x000fe4000f8e0205 */
[----:B------:R-:W-:-:S02]  /*15a0*/  UIADD3 UR11, UPT, UPT, -UR5, URZ, URZ ;  /* 0x000000ff050b7290 */ /* 0x000fc4000fffe1ff */
[----:B------:R-:W-:Y:S02]  /*15b0*/  @!UP0 UIMAD UR7, UR10, UR7, UR9 ;  /* 0x000000070a0782a4 */ /* 0x000fe4000f8e0209 */
[----:B------:R-:W-:Y:S02]  /*15c0*/  @!UP0 UIADD3 UR8, UPT, UPT, UR8, -UR9, URZ ;  /* 0x8000000908088290 */ /* 0x000fe4000fffe0ff */
[----:B------:R-:W-:Y:S02]  /*15d0*/  UIMAD UR11, UR14, UR11, UR49 ;  /* 0x0000000b0e0b72a4 */ /* 0x000fe4000f8e0231 */
[----:B------:R-:W-:-:S03]  /*15e0*/  @!UP0 UIMAD UR5, UR8, UR21, UR6 ;  /* 0x00000015080582a4 */ /* 0x000fc6000f8e0206 */
[----:B------:R-:W-:Y:S01]  /*15f0*/  @!UP0 UMOV UR6, UR7 ;  /* 0x0000000700068c82 */ /* 0x000fe20008000000 */
[----:B------:R-:W-:Y:S02]  /*1600*/  UIMAD UR49, UR5, UR14, UR11 ;  /* 0x0000000e053172a4 */ /* 0x000fe4000f8e020b */
[----:B------:R-:W-:-:S12]  /*1610*/  UIMAD UR48, UR6, UR22, UR48 ;  /* 0x00000016063072a4 */ /* 0x000fd8000f8e0230 */
.L_x_19:
[----:B------:R-:W-:-:S09]  /*1620*/  UISETP.NE.AND UP0, UPT, UR23, 0x1, UPT ;  /* 0x000000011700788c */ /* 0x000fd2000bf05270 */
[----:B------:R-:W-:Y:S05]  /*1630*/  BRA.U UP0, `(.L_x_20) ;  /* 0x0000000100447547 */ /* 0x000fea000b800000 */
[----:B------:R-:W2:Y:S01]  /*1640*/  LDCU.128 UR12, c[0x0][0xb10] ;  /* 0x00016200ff0c77ac */ /* 0x000ea20008000c00 */
[----:B------:R-:W3:Y:S01]  /*1650*/  LDCU UR10, c[0x0][0xb0c] ;  /* 0x00016180ff0a77ac */ /* 0x000ee20008000800 */
[----:B------:R-:W4:Y:S01]  /*1660*/  LDCU UR11, c[0x0][0xb20] ;  /* 0x00016400ff0b77ac */ /* 0x000f220008000800 */
[----:B--2---:R-:W-:Y:S02]  /*1670*/  UIMAD.WIDE.U32 UR6, UR48, UR12, URZ ;  /* 0x0000000c300672a5 */ /* 0x004fe4000f8e00ff */
[----:B------:R-:W-:Y:S02]  /*1680*/  UIMAD.WIDE.U32 UR8, UR49, UR15, URZ ;  /* 0x0000000f310872a5 */ /* 0x000fe4000f8e00ff */
[----:B---3--:R-:W-:-:S03]  /*1690*/  UISETP.NE.AND UP0, UPT, UR10, 0x1, UPT ;  /* 0x000000010a00788c */ /* 0x008fc6000bf05270 */
[----:B------:R-:W-:Y:S02]  /*16a0*/  UMOV UR6, UR7 ;  /* 0x0000000700067c82 */ /* 0x000fe40008000000 */
[----:B------:R-:W-:Y:S01]  /*16b0*/  USHF.R.U32.HI UR6, URZ, UR13, UR6 ;  /* 0x0000000dff067299 */ /* 0x000fe20008011606 */
[----:B------:R-:W-:-:S03]  /*16c0*/  UMOV UR5, UR9 ;  /* 0x0000000900057c82 */ /* 0x000fc60008000000 */
[----:B------:R-:W-:Y:S02]  /*16d0*/  USEL UR6, UR48, UR6, !UP0 ;  /* 0x0000000630067287 */ /* 0x000fe4000c000000 */
[----:B------:R-:W-:Y:S02]  /*16e0*/  UISETP.NE.AND UP0, UPT, UR14, 0x1, UPT ;  /* 0x000000010e00788c */ /* 0x000fe4000bf05270 */
[----:B----4-:R-:W-:-:S04]  /*16f0*/  USHF.R.U32.HI UR5, URZ, UR11, UR5 ;  /* 0x0000000bff057299 */ /* 0x010fc80008011605 */
[----:B------:R-:W-:-:S04]  /*1700*/  USEL UR5, UR49, UR5, !UP0 ;  /* 0x0000000531057287 */ /* 0x000fc8000c000000 */
[----:B------:R-:W-:Y:S02]  /*1710*/  UIADD3 UR7, UPT, UPT, UR6, -UR5, URZ ;  /* 0x8000000506077290 */ /* 0x000fe4000fffe0ff */
[----:B------:R-:W-:Y:S02]  /*1720*/  UIADD3 UR5, UPT, UPT, -UR6, UR5, URZ ;  /* 0x0000000506057290 */ /* 0x000fe4000fffe1ff */
[----:B------:R-:W-:Y:S02]  /*1730*/  UIMAD UR49, UR7, UR14, UR49 ;  /* 0x0000000e073172a4 */ /* 0x000fe4000f8e0231 */
[----:B------:R-:W-:-:S12]  /*1740*/  UIMAD UR48, UR5, UR10, UR48 ;  /* 0x0000000a053072a4 */ /* 0x000fd8000f8e0230 */
.L_x_20:
[----:B------:R-:W-:Y:S01]  /*1750*/  UISETP.NE.AND UP0, UPT, UR20, 0x2, UPT ;  /* 0x000000021400788c */ /* 0x000fe2000bf05270 */
[----:B------:R-:W-:Y:S09]  /*1760*/  BRA.U !UP6, `(.L_x_21) ;  /* 0x000000010e0c7547 */ /* 0x000ff2000b800000 */
[----:B------:R-:W-:Y:S01]  /*1770*/  UCGABAR_WAIT ;  /* 0x0000000000007dc7 */ /* 0x000fe20008000000 */
[----:B------:R-:W-:Y:S01]  /*1780*/  CCTL.IVALL ;  /* 0x00000000ff00798f */ /* 0x000fe20002000000 */
[----:B------:R-:W-:Y:S05]  /*1790*/  BRA `(.L_x_22) ;  /* 0x0000000000047947 */ /* 0x000fea0003800000 */
.L_x_21:
[----:B------:R-:W-:Y:S06]  /*17a0*/  BAR.SYNC.DEFER_BLOCKING 0x0 ;  /* 0x0000000000007b1d */ /* 0x000fec0000010000 */
.L_x_22:
[----:B------:R-:W-:Y:S05]  /*17b0*/  BRA.U UP0, `(.L_x_23) ;  /* 0x0000001900d87547 */ /* 0x000fea000b800000 */
[----:B------:R-:W2:Y:S01]  /*17c0*/  LDCU UR7, c[0x0][0x38c] ;  /* 0x00007180ff0777ac */ /* 0x000ea20008000800 */
[----:B------:R-:W3:Y:S01]  /*17d0*/  S2UR UR9, SR_CgaCtaId ;  /* 0x00000000000979c3 */ /* 0x000ee20000008800 */
[----:B------:R-:W-:Y:S01]  /*17e0*/  PLOP3.LUT P1, PT, PT, PT, UP3, 0x80, 0x8 ;  /* 0x000000000008781c */ /* 0x000fe20003f2f038 */
[----:B------:R-:W-:Y:S01]  /*17f0*/  IMAD.MOV.U32 R12, RZ, RZ, 0x1 ;  /* 0x00000001ff0c7424 */ /* 0x000fe200078e00ff */
[----:B------:R-:W-:Y:S01]  /*1800*/  UMOV UR8, 0x400 ;  /* 0x0000040000087882 */ /* 0x000fe20000000000 */
[----:B------:R-:W-:Y:S01]  /*1810*/  UISETP.NE.AND UP1, UPT, UR20, URZ, UPT ;  /* 0x000000ff1400728c */ /* 0x000fe2000bf25270 */
[----:B------:R-:W-:Y:S01]  /*1820*/  ISETP.EQ.OR P2, PT, R0, RZ, P3 ;  /* 0x000000ff0000720c */ /* 0x000fe20001f42670 */
[----:B------:R-:W-:Y:S01]  /*1830*/  USEL UR26, URZ, 0x1, UP4 ;  /* 0x00000001ff1a7887 */ /* 0x000fe2000a000000 */
[----:B------:R-:W-:Y:S02]  /*1840*/  PLOP3.LUT P1, PT, P1, PT, PT, 0x8, 0x80 ;  /* 0x000000000080781c */ /* 0x000fe40000f2e170 */
[----:B------:R-:W-:Y:S01]  /*1850*/  CS2R R10, SRZ ;  /* 0x00000000000a7805 */ /* 0x000fe2000001ff00 */
[----:B------:R-:W-:Y:S01]  /*1860*/  IMAD.MOV.U32 R9, RZ, RZ, RZ ;  /* 0x000000ffff097224 */ /* 0x000fe200078e00ff */
[----:B------:R-:W4:Y:S01]  /*1870*/  LDCU UR40, c[0x0][0x370] ;  /* 0x00006e00ff2877ac */ /* 0x000f220008000800 */
[----:B------:R-:W-:Y:S01]  /*1880*/  IMAD.MOV.U32 R8, RZ, RZ, 0x1 ;  /* 0x00000001ff087424 */ /* 0x000fe200078e00ff */
[----:B------:R-:W1:Y:S01]  /*1890*/  LDCU.64 UR28, c[0x0][0x348] ;  /* 0x00006900ff1c77ac */ /* 0x000e620008000a00 */
[----:B--2---:R-:W-:-:S02]  /*18a0*/  UIADD3 UR6, UPT, UPT, UR7, 0x3f, URZ ;  /* 0x0000003f07067890 */ /* 0x004fc4000fffe0ff */
[----:B------:R-:W-:Y:S02]  /*18b0*/  USHF.R.U32.HI UR45, URZ, 0x6, UR4 ;  /* 0x00000006ff2d7899 */ /* 0x000fe40008011604 */
[----:B------:R-:W-:Y:S02]  /*18c0*/  USHF.R.S32.HI UR5, URZ, 0x1f, UR6 ;  /* 0x0000001fff057899 */ /* 0x000fe40008011406 */
[----:B------:R-:W-:Y:S02]  /*18d0*/  UIADD3 UR46, UPT, UPT, UR7, 0x7e, URZ ;  /* 0x0000007e072e7890 */ /* 0x000fe4000fffe0ff */
[----:B------:R-:W-:Y:S02]  /*18e0*/  ULEA.HI UR5, UR5, UR6, URZ, 0x6 ;  /* 0x0000000605057291 */ /* 0x000fe4000f8f30ff */
[----:B---3--:R-:W-:Y:S02]  /*18f0*/  ULEA UR6, UR9, UR8, 0x18 ;  /* 0x0000000809067291 */ /* 0x008fe4000f8ec0ff */
[----:B------:R-:W-:-:S02]  /*1900*/  USHF.R.S32.HI UR43, URZ, 0x6, UR5 ;  /* 0x00000006ff2b7899 */ /* 0x000fc40008011405 */
[----:B------:R-:W-:Y:S02]  /*1910*/  UIADD3 UR5, UPT, UPT, UR7, -0x1, URZ ;  /* 0xffffffff07057890 */ /* 0x000fe4000fffe0ff */
[----:B------:R-:W-:Y:S02]  /*1920*/  UISETP.LT.U32.AND UP0, UPT, UR43, 0x13, UPT ;  /* 0x000000132b00788c */ /* 0x000fe4000bf01070 */
[----:B------:R-:W-:Y:S02]  /*1930*/  UISETP.GE.U32.AND UP2, UPT, UR5, -0x7f, UPT ;  /* 0xffffff810500788c */ /* 0x000fe4000bf46070 */
[----:B------:R-:W-:Y:S01]  /*1940*/  USEL UR42, UR43, 0x13, UP0 ;  /* 0x000000132b2a7887 */ /* 0x000fe20008000000 */
[----:B------:R-:W2:Y:S03]  /*1950*/  LDCU UR39, c[0x0][0x374] ;  /* 0x00006e80ff2777ac */ /* 0x000ea60008000800 */
[----:B------:R-:W-:-:S02]  /*1960*/  UIADD3 UR21, UPT, UPT, UR42, -0x1, URZ ;  /* 0xffffffff2a157890 */ /* 0x000fc4000fffe0ff */
[----:B------:R-:W-:-:S03]  /*1970*/  USEL UR26, UR26, 0x2, UP1 ;  /* 0x000000021a1a7887 */ /* 0x000fc60008800000 */
[----:B------:R-:W-:Y:S02]  /*1980*/  @UP2 UIADD3 UR21, UPT, UPT, UR42, URZ, URZ ;  /* 0x000000ff2a152290 */ /* 0x000fe4000fffe0ff */
[----:B------:R-:W-:Y:S02]  /*1990*/  UIADD3 UR5, UPT, UPT, UR6, 0x16b00, UR4 ;  /* 0x00016b0006057890 */ /* 0x000fe4000fffe004 */
[----:B------:R-:W-:Y:S02]  /*19a0*/  UIADD3 UR44, UPT, UPT, UR43, -UR42, URZ ;  /* 0x8000002a2b2c7290 */ /* 0x000fe4000fffe0ff */
[----:B------:R-:W-:Y:S01]  /*19b0*/  UIADD3 UR21, UPT, UPT, UR21, 0x1, URZ ;  /* 0x0000000115157890 */ /* 0x000fe2000fffe0ff */
[----:B-1--4-:R-:W-:-:S11]  /*19c0*/  UMOV UR13, URZ ;  /* 0x000000ff000d7c82 */ /* 0x012fd60008000000 */
.L_x_43:
[----:B-1----:R-:W1:Y:S02]  /*19d0*/  S2UR UR7, SR_CgaCtaId ;  /* 0x00000000000779c3 */ /* 0x002e640000008800 */
[----:B-1----:R-:W-:-:S09]  /*19e0*/  UISETP.NE.AND UP0, UPT, UR7, URZ, UPT ;  /* 0x000000ff0700728c */ /* 0x002fd2000bf05270 */
[----:B------:R-:W-:Y:S05]  /*19f0*/  BRA.U UP0, `(.L_x_24) ;  /* 0x0000000100287547 */ /* 0x000fea000b800000 */
[----:B------:R-:W-:Y:S02]  /*1a00*/  LEA R0, R9, UR6, 0x3 ;  /* 0x0000000609007c11 */ /* 0x000fe4000f8e18ff */
[----:B------:R-:W-:-:S04]  /*1a10*/  SHF.L.U32 R3, R8, 0x1f, RZ ;  /* 0x0000001f08037819 */ /* 0x000fc800000006ff */
[----:B------:R-:W1:Y:S02]  /*1a20*/  SYNCS.PHASECHK.TRANS64.TRYWAIT P0, [R0+URZ+0x1c0], R3 ;  /* 0x0001c003000075a7 */ /* 0x000e6400080011ff */
[----:B-1----:R-:W-:Y:S05]  /*1a30*/  @!P0 BRA `(.L_x_25) ;  /* 0x0000006800488947 */ /* 0x002fea0003800000 */
.L_x_119:
[----:B------:R3:W-:Y:S01]  /*1a40*/  SYNCS.ARRIVE.TRANS64.A1T0 RZ, [R0+URZ+0x1b0], RZ ;  /* 0x0001b0ff00ff79a7 */ /* 0x0007e200081000ff */
[----:B------:R-:W-:-:S05]  /*1a50*/  VIADD R9, R9, 0x1 ;  /* 0x0000000109097836 */ /* 0x000fca0000000000 */
[----:B------:R-:W-:-:S04]  /*1a60*/  ISETP.NE.AND P0, PT, R9, 0x2, PT ;  /* 0x000000020900780c */ /* 0x000fc80003f05270 */
[----:B-1----:R-:W-:Y:S02]  /*1a70*/  SEL R3, RZ, 0x1, P0 ;  /* 0x00000001ff037807 */ /* 0x002fe40000000000 */
[----:B------:R-:W-:Y:S02]  /*1a80*/  SEL R9, R9, RZ, P0 ;  /* 0x000000ff09097207 */ /* 0x000fe40000000000 */
[----:B------:R-:W-:-:S07]  /*1a90*/  LOP3.LUT R8, R8, R3, RZ, 0x3c, !PT ;  /* 0x0000000308087212 */ /* 0x000fce00078e3cff */
.L_x_24:
[----:B------:R-:W-:Y:S01]  /*1aa0*/  ULEA UR7, UR13, UR6, 0x3 ;  /* 0x000000060d077291 */ /* 0x000fe2000f8e18ff */
[----:B---3--:R-:W-:Y:S01]  /*1ab0*/  SHF.L.U32 R0, R12, 0x1f, RZ ;  /* 0x0000001f0c007819 */ /* 0x008fe200000006ff */
[----:B------:R-:W-:Y:S02]  /*1ac0*/  UISETP.GE.U32.AND UP0, UPT, UR46, 0x7f, UPT ;  /* 0x0000007f2e00788c */ /* 0x000fe4000bf06070 */
[----:B------:R-:W-:Y:S02]  /*1ad0*/  USHF.L.U32 UR35, UR48, 0x6, URZ ;  /* 0x0000000630237899 */ /* 0x000fe400080006ff */
[----:B------:R-:W-:Y:S01]  /*1ae0*/  UIMAD UR19, UR49, 0x70, UR45 ;  /* 0x00000070311378a4 */ /* 0x000fe2000f8e022d */
[----:B------:R-:W-:Y:S02]  /*1af0*/  UMOV UR14, URZ ;  /* 0x000000ff000e7c82 */ /* 0x000fe40008000000 */
[----:B------:R1:W3:Y:S02]  /*1b00*/  SYNCS.PHASECHK.TRANS64.TRYWAIT P0, [UR7+0x98], R0 ;  /* 0x00009800ff0075a7 */ /* 0x0002e40008001107 */
[----:B------:R-:W-:Y:S07]  /*1b10*/  BRA.U !UP0, `(.L_x_26) ;  /* 0x0000000108bc7547 */ /* 0x000fee000b800000 */
[----:B------:R-:W-:Y:S01]  /*1b20*/  UMOV UR9, URZ ;  /* 0x000000ff00097c82 */ /* 0x000fe20008000000 */
[----:B------:R-:W-:-:S05]  /*1b30*/  UMOV UR7, UR13 ;  /* 0x0000000d00077c82 */ /* 0x000fca0008000000 */
.L_x_32:
[----:B------:R-:W-:Y:S01]  /*1b40*/  @!P3 MOV R2, 0x2c00 ;  /* 0x00002c000002b802 */ /* 0x000fe20000000f00 */
[----:B------:R-:W-:Y:S01]  /*1b50*/  ULEA UR33, UR7, UR6, 0x3 ;  /* 0x0000000607217291 */ /* 0x000fe2000f8e18ff */
[----:B-1-34-:R-:W-:Y:S11]  /*1b60*/  @P0 BRA `(.L_x_27) ;  /* 0x00000000000c0947 */ /* 0x01aff60003800000 */
[----:B------:R-:W-:Y:S04]  /*1b70*/  SHF.L.U32 R3, R12, 0x1f, RZ ;  /* 0x0000001f0c037819 */ /* 0x000fe800000006ff */
[----:B------:R-:W3:Y:S02]  /*1b80*/  SYNCS.PHASECHK.TRANS64.TRYWAIT P0, [UR33+0x98], R3 ;  /* 0x00009803ff0075a7 */ /* 0x000ee40008001121 */
[----:B---3--:R-:W-:Y:S05]  /*1b90*/  @!P0 BRA `(.L_x_28) ;  /* 0x0000006800048947 */ /* 0x008fea0003800000 */
.L_x_27:
[----:B------:R3:W-:Y:S01]  /*1ba0*/  @!P3 SYNCS.ARRIVE.TRANS64 RZ, [UR33], R2 ;  /* 0x00000002ffffb9a7 */ /* 0x0007e20008000021 */
[----:B------:R-:W-:Y:S04]  /*1bb0*/  ULOP3.LUT UR8, UR26, 0x2, URZ, 0xfc, !UPT ;  /* 0x000000021a087892 */ /* 0x000fe8000f8efcff */
[----:B------:R-:W-:Y:S09]  /*1bc0*/  UISETP.NE.AND UP0, UPT, UR8, 0x2, UPT ;  /* 0x000000020800788c */ /* 0x000ff2000bf05270 */
[----:B------:R-:W-:Y:S05]  /*1bd0*/  BRA.U UP0, `(.L_x_29) ;  /* 0x0000000100047547 */ /* 0x000fea000b800000 */
[----:B--2---:R-:W-:Y:S05]  /*1be0*/  BPT.TRAP 0x1 ;  /* 0x000000040000795c */ /* 0x004fea0000300000 */
.L_x_29:
[----:B------:R-:W-:Y:S04]  /*1bf0*/  BSSY.RECONVERGENT B0, `(.L_x_30) ;  /* 0x0000003000007945 */ /* 0x000fe80003800200 */
[----:B------:R-:W-:Y:S05]  /*1c00*/  @P2 BRA `(.L_x_31) ;  /* 0x0000000000042947 */ /* 0x000fea0003800000 */
[----:B--2---:R-:W-:Y:S05]  /*1c10*/  BPT.TRAP 0x1 ;  /* 0x000000040000795c */ /* 0x004fea0000300000 */
.L_x_31:
[----:B--2---:R-:W-:Y:S05]  /*1c20*/  BSYNC.RECONVERGENT B0 ;  /* 0x0000000000007941 */ /* 0x004fea0003800200 */
.L_x_30:
[----:B------:R-:W-:Y:S02]  /*1c30*/  UIADD3 UR8, UPT, UPT, UR7, 0x1, URZ ;  /* 0x0000000107087890 */ /* 0x000fe4000fffe0ff */
[----:B------:R-:W-:Y:S02]  /*1c40*/  UIADD3 UR14, UP1, UPT, UR28, 0x80, URZ ;  /* 0x000000801c0e7890 */ /* 0x000fe4000ff3e0ff */
[----:B------:R-:W-:Y:S02]  /*1c50*/  UISETP.NE.AND UP0, UPT, UR8, 0x13, UPT ;  /* 0x000000130800788c */ /* 0x000fe4000bf05270 */
[----:B------:R-:W-:Y:S02]  /*1c60*/  ULEA UR32, UR7, UR6, 0xc ;  /* 0x0000000607207291 */ /* 0x000fe4000f8e60ff */
[----:B------:R-:W-:Y:S02]  /*1c70*/  USEL UR10, URZ, 0x1, UP0 ;  /* 0x00000001ff0a7887 */ /* 0x000fe40008000000 */
[----:B------:R-:W-:Y:S02]  /*1c80*/  USEL UR13, UR8, URZ, UP0 ;  /* 0x000000ff080d7287 */ /* 0x000fe40008000000 */
[----:B------:R-:W-:Y:S02]  /*1c90*/  USHF.L.U32 UR34, UR9, 0x6, URZ ;  /* 0x0000000609227899 */ /* 0x000fe400080006ff */
[----:B------:R-:W-:Y:S01]  /*1ca0*/  ULEA UR8, UR13, UR6, 0x3 ;  /* 0x000000060d087291 */ /* 0x000fe2000f8e18ff */
[----:B------:R-:W-:Y:S01]  /*1cb0*/  LOP3.LUT R12, R12, UR10, RZ, 0x3c, !PT ;  /* 0x0000000a0c0c7c12 */ /* 0x000fe2000f8e3cff */
[----:B------:R-:W-:Y:S02]  /*1cc0*/  UIADD3.X UR15, UPT, UPT, URZ, UR29, URZ, UP1, !UPT ;  /* 0x0000001dff0f7290 */ /* 0x000fe40008ffe4ff */
[----:B------:R-:W-:Y:S01]  /*1cd0*/  UIADD3 UR32, UPT, UPT, UR32, 0x3b00, URZ ;  /* 0x00003b0020207890 */ /* 0x000fe2000fffe0ff */
[----:B-1----:R-:W-:Y:S01]  /*1ce0*/  SHF.L.U32 R0, R12, 0x1f, RZ ;  /* 0x0000001f0c007819 */ /* 0x002fe200000006ff */
[----:B------:R-:W-:Y:S02]  /*1cf0*/  UIMAD UR16, UR7, 0x1c00, UR4 ;  /* 0x00001c00071078a4 */ /* 0x000fe4000f8e0204 */
[----:B------:R-:W-:Y:S01]  /*1d00*/  UIADD3 UR10, UP0, UPT, UR28, 0x180, URZ ;  /* 0x000001801c0a7890 */ /* 0x000fe2000ff1e0ff */
[----:B------:R4:W1:Y:S01]  /*1d10*/  SYNCS.PHASECHK.TRANS64.TRYWAIT P0, [UR8+0x98], R0 ;  /* 0x00009800ff0075a7 */ /* 0x0008620008001108 */
[----:B------:R-:W-:Y:S01]  /*1d20*/  UIADD3 UR16, UPT, UPT, UR6, 0x16b00, UR16 ;  /* 0x00016b0006107890 */ /* 0x000fe2000fffe010 */
[----:B------:R-:W-:Y:S01]  /*1d30*/  UMOV UR22, 0x0 ;  /* 0x0000000000167882 */ /* 0x000fe20000000000 */
[----:B------:R-:W-:Y:S01]  /*1d40*/  UMOV UR23, 0x10000000 ;  /* 0x1000000000177882 */ /* 0x000fe20000000000 */
[----:B------:R-:W-:Y:S01]  /*1d50*/  UIADD3.X UR11, UPT, UPT, URZ, UR29, URZ, UP0, !UPT ;  /* 0x0000001dff0b7290 */ /* 0x000fe200087fe4ff */
[----:B------:R2:W-:Y:S01]  /*1d60*/  UTMALDG.3D [UR32], [UR14], desc[UR22] ;  /* 0x000016200e0075b4 */ /* 0x0005e20008011000 */
[----:B------:R-:W-:Y:S01]  /*1d70*/  UIADD3 UR9, UPT, UPT, UR9, 0x1, URZ ;  /* 0x0000000109097890 */ /* 0x000fe2000fffe0ff */
[----:B------:R-:W-:Y:S01]  /*1d80*/  UMOV UR7, 0x30000 ;  /* 0x0003000000077882 */ /* 0x000fe20000000000 */
[----:B------:R-:W-:Y:S01]  /*1d90*/  UMOV UR20, UR36 ;  /* 0x0000002400147c82 */ /* 0x000fe20008000000 */
[----:B------:R-:W-:Y:S01]  /*1da0*/  UMOV UR17, UR33 ;  /* 0x0000002100117c82 */ /* 0x000fe20008000000 */
[----:B------:R-:W-:Y:S01]  /*1db0*/  UMOV UR18, UR34 ;  /* 0x0000002200127c82 */ /* 0x000fe20008000000 */
[----:B------:R-:W-:Y:S02]  /*1dc0*/  UISETP.NE.AND UP0, UPT, UR9, UR21, UPT ;  /* 0x000000150900728c */ /* 0x000fe4000bf05270 */
[----:B------:R3:W-:Y:S01]  /*1dd0*/  UTMALDG.3D.MULTICAST [UR16], [UR10], UR7, desc[UR22] ;  /* 0x000016100a0073b4 */ /* 0x0007e20008011807 */
[----:B--2---:R-:W-:Y:S01]  /*1de0*/  UMOV UR14, UR21 ;  /* 0x00000015000e7c82 */ /* 0x004fe20008000000 */
[----:B---3--:R-:W-:Y:S05]  /*1df0*/  UMOV UR7, UR13 ;  /* 0x0000000d00077c82 */ /* 0x008fea0008000000 */
[----:B------:R-:W-:Y:S05]  /*1e00*/  BRA.U UP0, `(.L_x_32) ;  /* 0xfffffffd004c7547 */ /* 0x000fea000b83ffff */
.L_x_26:
[----:B------:R-:W-:Y:S01]  /*1e10*/  ULEA UR7, UR13, UR6, 0x3 ;  /* 0x000000060d077291 */ /* 0x000fe2000f8e18ff */
[----:B-1--4-:R-:W-:Y:S01]  /*1e20*/  SHF.L.U32 R0, R12, 0x1f, RZ ;  /* 0x0000001f0c007819 */ /* 0x012fe200000006ff */
[----:B------:R-:W-:Y:S01]  /*1e30*/  @!P1 SYNCS.ARRIVE.TRANS64.A1T0 RZ, [UR6+0x148], RZ ;  /* 0x000148ffffff99a7 */ /* 0x000fe20008100006 */
[----:B------:R-:W-:-:S06]  /*1e40*/  UISETP.GT.AND UP0, UPT, UR43, UR42, UPT ;  /* 0x0000002a2b00728c */ /* 0x000fcc000bf04270 */
[----:B---3--:R1:W3:Y:S03]  /*1e50*/  SYNCS.PHASECHK.TRANS64.TRYWAIT P0, [UR7+0x98], R0 ;  /* 0x00009800ff0075a7 */ /* 0x0082e60008001107 */
[----:B------:R-:W-:Y:S05]  /*1e60*/  BRA.U !UP0, `(.L_x_33) ;  /* 0x0000000108bc7547 */ /* 0x000fea000b800000 */
[----:B------:R-:W-:Y:S01]  /*1e70*/  UIADD3 UR15, UPT, UPT, UR44, UR14, URZ ;  /* 0x0000000e2c0f7290 */ /* 0x000fe2000fffe0ff */
[----:B------:R-:W-:-:S11]  /*1e80*/  UMOV UR7, UR13 ;  /* 0x0000000d00077c82 */ /* 0x000fd60008000000 */
.L_x_39:
[----:B---3--:R-:W-:Y:S01]  /*1e90*/  @!P3 MOV R2, 0x2c00 ;  /* 0x00002c000002b802 */ /* 0x008fe20000000f00 */
[----:B----4-:R-:W-:Y:S01]  /*1ea0*/  ULEA UR9, UR7, UR6, 0x3 ;  /* 0x0000000607097291 */ /* 0x010fe2000f8e18ff */
[----:B-1-3--:R-:W-:Y:S11]  /*1eb0*/  @P0 BRA `(.L_x_34) ;  /* 0x00000000000c0947 */ /* 0x00aff60003800000 */
[----:B------:R-:W-:Y:S04]  /*1ec0*/  SHF.L.U32 R3, R12, 0x1f, RZ ;  /* 0x0000001f0c037819 */ /* 0x000fe800000006ff */
[----:B------:R-:W3:Y:S02]  /*1ed0*/  SYNCS.PHASECHK.TRANS64.TRYWAIT P0, [UR9+0x98], R3 ;  /* 0x00009803ff0075a7 */ /* 0x000ee40008001109 */
[----:B---3--:R-:W-:Y:S05]  /*1ee0*/  @!P0 BRA `(.L_x_35) ;  /* 0x0000006400488947 */ /* 0x008fea0003800000 */
.L_x_34:
[----:B------:R3:W-:Y:S01]  /*1ef0*/  @!P3 SYNCS.ARRIVE.TRANS64 RZ, [UR9], R2 ;  /* 0x00000002ffffb9a7 */ /* 0x0007e20008000009 */
[----:B------:R-:W-:Y:S04]  /*1f00*/  ULOP3.LUT UR8, UR26, 0x2, URZ, 0xfc, !UPT ;  /* 0x000000021a087892 */ /* 0x000fe8000f8efcff */
[----:B------:R-:W-:Y:S09]  /*1f10*/  UISETP.NE.AND UP0, UPT, UR8, 0x2, UPT ;  /* 0x000000020800788c */ /* 0x000ff2000bf05270 */
[----:B------:R-:W-:Y:S05]  /*1f20*/  BRA.U UP0, `(.L_x_36) ;  /* 0x0000000100047547 */ /* 0x000fea000b800000 */
[----:B--2---:R-:W-:Y:S05]  /*1f30*/  BPT.TRAP 0x1 ;  /* 0x000000040000795c */ /* 0x004fea0000300000 */
.L_x_36:
[----:B------:R-:W-:Y:S04]  /*1f40*/  BSSY.RECONVERGENT B0, `(.L_x_37) ;  /* 0x0000003000007945 */ /* 0x000fe80003800200 */
[----:B------:R-:W-:Y:S05]  /*1f50*/  @P2 BRA `(.L_x_38) ;  /* 0x0000000000042947 */ /* 0x000fea0003800000 */
[----:B--2---:R-:W-:Y:S05]  /*1f60*/  BPT.TRAP 0x1 ;  /* 0x000000040000795c */ /* 0x004fea0000300000 */
.L_x_38:
[----:B--2---:R-:W-:Y:S05]  /*1f70*/  BSYNC.RECONVERGENT B0 ;  /* 0x0000000000007941 */ /* 0x004fea0003800200 */
.L_x_37:
[----:B------:R-:W-:Y:S02]  /*1f80*/  UIADD3 UR8, UPT, UPT, UR7, 0x1, URZ ;  /* 0x0000000107087890 */ /* 0x000fe4000fffe0ff */
[----:B------:R-:W-:Y:S02]  /*1f90*/  UIADD3 UR22, UP1, UPT, UR28, 0x80, URZ ;  /* 0x000000801c167890 */ /* 0x000fe4000ff3e0ff */
[----:B------:R-:W-:Y:S02]  /*1fa0*/  UISETP.NE.AND UP0, UPT, UR8, 0x13, UPT ;  /* 0x000000130800788c */ /* 0x000fe4000bf05270 */
[----:B------:R-:W-:Y:S02]  /*1fb0*/  UIADD3.X UR23, UPT, UPT, URZ, UR29, URZ, UP1, !UPT ;  /* 0x0000001dff177290 */ /* 0x000fe40008ffe4ff */
[----:B------:R-:W-:Y:S02]  /*1fc0*/  USEL UR10, URZ, 0x1, UP0 ;  /* 0x00000001ff0a7887 */ /* 0x000fe40008000000 */
[----:B------:R-:W-:Y:S02]  /*1fd0*/  USEL UR13, UR8, URZ, UP0 ;  /* 0x000000ff080d7287 */ /* 0x000fe40008000000 */
[----:B------:R-:W-:Y:S02]  /*1fe0*/  UIADD3 UR24, UP0, UPT, UR28, 0x180, URZ ;  /* 0x000001801c187890 */ /* 0x000fe4000ff1e0ff */
[----:B------:R-:W-:Y:S01]  /*1ff0*/  ULEA UR8, UR13, UR6, 0x3 ;  /* 0x000000060d087291 */ /* 0x000fe2000f8e18ff */
[----:B------:R-:W-:Y:S01]  /*2000*/  LOP3.LUT R12, R12, UR10, RZ, 0x3c, !PT ;  /* 0x0000000a0c0c7c12 */ /* 0x000fe2000f8e3cff */
[----:B------:R-:W-:Y:S02]  /*2010*/  USHF.L.U32 UR10, UR14, 0x6, URZ ;  /* 0x000000060e0a7899 */ /* 0x000fe400080006ff */
[----:B------:R-:W-:Y:S01]  /*2020*/  UIMAD UR16, UR7, 0x1c00, UR5 ;  /* 0x00001c00071078a4 */ /* 0x000fe2000f8e0205 */
[----:B-1----:R-:W-:Y:S01]  /*2030*/  SHF.L.U32 R0, R12, 0x1f, RZ ;  /* 0x0000001f0c007819 */ /* 0x002fe200000006ff */
[----:B------:R-:W-:Y:S02]  /*2040*/  UIADD3.X UR25, UPT, UPT, URZ, UR29, URZ, UP0, !UPT ;  /* 0x0000001dff197290 */ /* 0x000fe400087fe4ff */
[----:B------:R-:W-:Y:S01]  /*2050*/  UIADD3 UR14, UPT, UPT, UR14, 0x1, URZ ;  /* 0x000000010e0e7890 */ /* 0x000fe2000fffe0ff */
[----:B------:R4:W1:Y:S01]  /*2060*/  SYNCS.PHASECHK.TRANS64.TRYWAIT P0, [UR8+0x98], R0 ;  /* 0x00009800ff0075a7 */ /* 0x0008620008001108 */
[----:B------:R-:W-:Y:S01]  /*2070*/  ULEA UR8, UR7, UR6, 0xc ;  /* 0x0000000607087291 */ /* 0x000fe2000f8e60ff */
[----:B------:R-:W-:Y:S01]  /*2080*/  UMOV UR30, 0x0 ;  /* 0x00000000001e7882 */ /* 0x000fe20000000000 */
[----:B------:R-:W-:Y:S02]  /*2090*/  UMOV UR31, 0x10000000 ;  /* 0x10000000001f7882 */ /* 0x000fe40000000000 */
[----:B------:R-:W-:Y:S01]  /*20a0*/  UIADD3 UR8, UPT, UPT, UR8, 0x3b00, URZ ;  /* 0x00003b0008087890 */ /* 0x000fe2000fffe0ff */
[----:B------:R-:W-:Y:S01]  /*20b0*/  UMOV UR11, UR35 ;  /* 0x00000023000b7c82 */ /* 0x000fe20008000000 */
[----:B------:R-:W-:Y:S01]  /*20c0*/  UMOV UR12, UR36 ;  /* 0x00000024000c7c82 */ /* 0x000fe20008000000 */
[----:B------:R-:W-:Y:S01]  /*20d0*/  UMOV UR27, 0x30000 ;  /* 0x00030000001b7882 */ /* 0x000fe20000000000 */
[----:B------:R-:W-:Y:S01]  /*20e0*/  UMOV UR20, UR36 ;  /* 0x0000002400147c82 */ /* 0x000fe20008000000 */
[----:B------:R-:W-:Y:S01]  /*20f0*/  UMOV UR17, UR9 ;  /* 0x0000000900117c82 */ /* 0x000fe20008000000 */
[----:B------:R-:W-:Y:S01]  /*2100*/  UMOV UR18, UR10 ;  /* 0x0000000a00127c82 */ /* 0x000fe20008000000 */
[----:B------:R-:W-:Y:S02]  /*2110*/  UISETP.NE.AND UP0, UPT, UR14, UR15, UPT ;  /* 0x0000000f0e00728c */ /* 0x000fe4000bf05270 */
[----:B------:R4:W-:Y:S01]  /*2120*/  UTMALDG.3D [UR8], [UR22], desc[UR30] ;  /* 0x00001e08160075b4 */ /* 0x0009e20008011000 */
[----:B------:R-:W-:Y:S01]  /*2130*/  UMOV UR7, UR13 ;  /* 0x0000000d00077c82 */ /* 0x000fe20008000000 */
[----:B------:R4:W-:Y:S05]  /*2140*/  UTMALDG.3D.MULTICAST [UR16], [UR24], UR27, desc[UR30] ;  /* 0x00001e10180073b4 */ /* 0x0009ea000801181b */
[----:B------:R-:W-:Y:S05]  /*2150*/  BRA.U UP0, `(.L_x_39) ;  /* 0xfffffffd004c7547 */ /* 0x000fea000b83ffff */
.L_x_33:
[C---:B------:R-:W-:Y:S01]  /*2160*/  LEA R3, R11.reuse, UR6, 0x3 ;  /* 0x000000060b037c11 */ /* 0x040fe2000f8e18ff */
[----:B------:R-:W-:Y:S01]  /*2170*/  NOP ;  /* 0x0000000000007918 */ /* 0x000fe20000000000 */
[----:B-1--4-:R-:W-:Y:S02]  /*2180*/  SHF.L.U32 R0, R10, 0x1f, RZ ;  /* 0x0000001f0a007819 */ /* 0x012fe400000006ff */
[----:B------:R-:W-:Y:S02]  /*2190*/  LEA R5, R11, UR6, 0x4 ;  /* 0x000000060b057c11 */ /* 0x000fe4000f8e20ff */
[----:B---3--:R-:W1:Y:S02]  /*21a0*/  SYNCS.PHASECHK.TRANS64.TRYWAIT P0, [R3+URZ+0x150], R0 ;  /* 0x00015000030075a7 */ /* 0x008e6400080011ff */
[----:B-1----:R-:W-:Y:S05]  /*21b0*/  @!P0 BRA `(.L_x_40) ;  /* 0x0000006000ac8947 */ /* 0x002fea0003800000 */
.L_x_122:
[----:B------:R-:W3:Y:S01]  /*21c0*/  LDS.128 R4, [R5+0x1e0] ;  /* 0x0001e00005047984 */ /* 0x000ee20000000c00 */
[----:B------:R-:W-:Y:S01]  /*21d0*/  UISETP.GE.AND UP0, UPT, UR41, 0x1, UPT ;  /* 0x000000012900788c */ /* 0x000fe2000bf06270 */
[----:B------:R-:W-:Y:S01]  /*21e0*/  @!PT LDS RZ, [RZ] ;  /* 0x00000000fffff984 */ /* 0x000fe20000000800 */
[----:B------:R-:W-:Y:S01]  /*21f0*/  @!PT LDS RZ, [RZ] ;  /* 0x00000000fffff984 */ /* 0x000fe20000000800 */
[----:B------:R-:W-:Y:S01]  /*2200*/  @!PT LDS RZ, [RZ] ;  /* 0x00000000fffff984 */ /* 0x000fe20000000800 */
[----:B------:R-:W-:Y:S01]  /*2210*/  @!PT LDS RZ, [RZ] ;  /* 0x00000000fffff984 */ /* 0x000fe20000000800 */
[----:B------:R4:W-:Y:S06]  /*2220*/  MEMBAR.ALL.CTA ;  /* 0x0000000000007992 */ /* 0x0009ec0000008000 */
[----:B----4-:R-:W4:Y:S01]  /*2230*/  FENCE.VIEW.ASYNC.S ;  /* 0x00000000000073c6 */ /* 0x010f220000000000 */
[----:B---3--:R-:W-:-:S13]  /*2240*/  LOP3.LUT P0, RZ, R6, 0x1, RZ, 0xc0, !PT ;  /* 0x0000000106ff7812 */ /* 0x008fda000780c0ff */
[----:B----4-:R-:W-:Y:S01]  /*2250*/  VOTEU.ANY UP1, P0 ;  /* 0x0000000000ff7886 */ /* 0x010fe20000020100 */
[----:B------:R-:W-:-:S13]  /*2260*/  PLOP3.LUT P0, PT, PT, PT, UP1, 0x80, 0x8 ;  /* 0x000000000008781c */ /* 0x000fda0003f0f018 */
[----:B-1----:R-:W-:Y:S02]  /*2270*/  @P0 LOP3.LUT R0, R5, 0xffff, RZ, 0xc0, !PT ;  /* 0x0000ffff05000812 */ /* 0x002fe400078ec0ff */
[----:B------:R-:W-:Y:S02]  /*2280*/  @P0 MOV R2, R4 ;  /* 0x0000000400020202 */ /* 0x000fe40000000f00 */
[----:B------:R-:W-:Y:S01]  /*2290*/  @P0 R2UR UR8, R0 ;  /* 0x00000000000802ca */ /* 0x000fe200000e0000 */
[----:B------:R-:W-:Y:S01]  /*22a0*/  VIADD R0, R3, 0x160 ;  /* 0x0000016003007836 */ /* 0x000fe20000000000 */
[----:B------:R-:W-:Y:S02]  /*22b0*/  @P0 SHF.R.U32.HI R4, RZ, 0x10, R5 ;  /* 0x00000010ff040819 */ /* 0x000fe40000011605 */
[----:B------:R-:W-:Y:S02]  /*22c0*/  @P0 R2UR UR9, R2 ;  /* 0x00000000020902ca */ /* 0x000fe400000e0000 */
[----:B------:R-:W-:-:S02]  /*22d0*/  PRMT R0, RZ, 0x654, R0 ;  /* 0x00000654ff007816 */ /* 0x000fc40000000000 */
[----:B------:R-:W-:Y:S02]  /*22e0*/  @P0 R2UR UR7, R4 ;  /* 0x00000000040702ca */ /* 0x000fe400000e0000 */
[----:B------:R1:W-:Y:S03]  /*22f0*/  SYNCS.ARRIVE.TRANS64.RED.A1T0 RZ, [R0+URZ], RZ ;  /* 0x000000ff00ff79a7 */ /* 0x0003e600081004ff */
[----:B------:R-:W-:-:S04]  /*2300*/  @UP1 UMOV UR37, UR8 ;  /* 0x0000000800251c82 */ /* 0x000fc80008000000 */
[----:B------:R-:W-:-:S04]  /*2310*/  @UP1 UMOV UR38, UR9 ;  /* 0x0000000900261c82 */ /* 0x000fc80008000000 */
[----:B------:R-:W-:Y:S01]  /*2320*/  @UP1 UMOV UR36, UR7 ;  /* 0x0000000700241c82 */ /* 0x000fe20008000000 */
[----:B------:R-:W-:Y:S05]  /*2330*/  BRA.U !UP0, `(.L_x_41) ;  /* 0x0000000108d47547 */ /* 0x000fea000b800000 */
[----:B------:R-:W2:Y:S01]  /*2340*/  LDCU.128 UR16, c[0x0][0xb10] ;  /* 0x00016200ff1077ac */ /* 0x000ea20008000c00 */
[----:B------:R-:W3:Y:S01]  /*2350*/  LDCU UR12, c[0x0][0xb20] ;  /* 0x00016400ff0c77ac */ /* 0x000ee20008000800 */
[----:B------:R-:W4:Y:S01]  /*2360*/  LDCU UR20, c[0x0][0xb0c] ;  /* 0x00016180ff1477ac */ /* 0x000f220008000800 */
[----:B------:R-:W1:Y:S01]  /*2370*/  LDCU.64 UR10, c[0x0][0xb28] ;  /* 0x00016500ff0a77ac */ /* 0x000e620008000a00 */
[----:B------:R-:W-:Y:S02]  /*2380*/  UISETP.NE.AND UP3, UPT, UR41, 0x1, UPT ;  /* 0x000000012900788c */ /* 0x000fe4000bf65270 */
[----:B--2---:R-:W-:Y:S02]  /*2390*/  UIMAD.WIDE.U32 UR14, UR39, UR19, URZ ;  /* 0x00000013270e72a5 */ /* 0x004fe4000f8e00ff */
[----:B------:R-:W-:Y:S02]  /*23a0*/  UIMAD.WIDE.U32 UR8, UR40, UR16, URZ ;  /* 0x00000010280872a5 */ /* 0x000fe4000f8e00ff */
[----:B------:R-:W-:-:S02]  /*23b0*/  UISETP.NE.AND UP0, UPT, UR18, 0x1, UPT ;  /* 0x000000011200788c */ /* 0x000fc4000bf05270 */
[----:B------:R-:W-:Y:S01]  /*23c0*/  UIMAD.WIDE.U32 UR24, UR37, UR19, URZ ;  /* 0x00000013251872a5 */ /* 0x000fe2000f8e00ff */
[----:B------:R-:W-:Y:S02]  /*23d0*/  UMOV UR14, UR15 ;  /* 0x0000000f000e7c82 */ /* 0x000fe40008000000 */
[----:B------:R-:W-:Y:S01]  /*23e0*/  UMOV UR8, UR9 ;  /* 0x0000000900087c82 */ /* 0x000fe20008000000 */
[----:B---3--:R-:W-:Y:S02]  /*23f0*/  USHF.R.U32.HI UR14, URZ, UR12, UR14 ;  /* 0x0000000cff0e7299 */ /* 0x008fe4000801160e */
[----:B------:R-:W-:Y:S02]  /*2400*/  USHF.R.U32.HI UR9, URZ, UR17, UR8 ;  /* 0x00000011ff097299 */ /* 0x000fe40008011608 */
[----:B----4-:R-:W-:Y:S02]  /*2410*/  UISETP.NE.AND UP2, UPT, UR20, 0x1, UPT ;  /* 0x000000011400788c */ /* 0x010fe4000bf45270 */
[----:B------:R-:W-:-:S02]  /*2420*/  USEL UR8, UR39, UR14, !UP0 ;  /* 0x0000000e27087287 */ /* 0x000fc4000c000000 */
[----:B------:R-:W-:Y:S02]  /*2430*/  USEL UR9, UR40, UR9, !UP2 ;  /* 0x0000000928097287 */ /* 0x000fe4000d000000 */
[----:B-1----:R-:W-:Y:S01]  /*2440*/  UIMAD.WIDE.U32 UR14, UR8, UR10, URZ ;  /* 0x0000000a080e72a5 */ /* 0x002fe2000f8e00ff */
[----:B------:R-:W-:Y:S01]  /*2450*/  UMOV UR7, UR25 ;  /* 0x0000001900077c82 */ /* 0x000fe20008000000 */
[----:B------:R-:W-:Y:S02]  /*2460*/  UIMAD.WIDE.U32 UR22, UR38, UR16, URZ ;  /* 0x00000010261672a5 */ /* 0x000fe4000f8e00ff */
[----:B------:R-:W-:-:S03]  /*2470*/  UIMAD.WIDE.U32 UR24, UR9, UR10, URZ ;  /* 0x0000000a091872a5 */ /* 0x000fc6000f8e00ff */
[----:B------:R-:W-:Y:S01]  /*2480*/  UMOV UR14, UR15 ;  /* 0x0000000f000e7c82 */ /* 0x000fe20008000000 */
[----:B------:R-:W-:Y:S02]  /*2490*/  USHF.R.U32.HI UR7, URZ, UR12, UR7 ;  /* 0x0000000cff077299 */ /* 0x000fe40008011607 */
[----:B------:R-:W-:Y:S01]  /*24a0*/  @UP3 USHF.R.U32.HI UR8, URZ, UR11, UR14 ;  /* 0x0000000bff083299 */ /* 0x000fe2000801160e */
[----:B------:R-:W-:Y:S01]  /*24b0*/  UMOV UR22, UR23 ;  /* 0x0000001700167c82 */ /* 0x000fe20008000000 */
[----:B------:R-:W-:Y:S01]  /*24c0*/  UMOV UR24, UR25 ;  /* 0x0000001900187c82 */ /* 0x000fe20008000000 */
[----:B------:R-:W-:Y:S02]  /*24d0*/  USHF.R.U32.HI UR17, URZ, UR17, UR22 ;  /* 0x00000011ff117299 */ /* 0x000fe40008011616 */
[----:B------:R-:W-:Y:S02]  /*24e0*/  USEL UR7, UR37, UR7, !UP0 ;  /* 0x0000000725077287 */ /* 0x000fe4000c000000 */
[----:B------:R-:W-:-:S02]  /*24f0*/  @UP3 USHF.R.U32.HI UR9, URZ, UR11, UR24 ;  /* 0x0000000bff093299 */ /* 0x000fc40008011618 */
[----:B------:R-:W-:Y:S02]  /*2500*/  UIMAD UR12, UR41, UR8, URZ ;  /* 0x00000008290c72a4 */ /* 0x000fe4000f8e02ff */
[----:B------:R-:W-:Y:S02]  /*2510*/  USEL UR8, UR38, UR17, !UP2 ;  /* 0x0000001126087287 */ /* 0x000fe4000d000000 */
[----:B------:R-:W-:Y:S02]  /*2520*/  UIMAD UR14, UR41, UR9, URZ ;  /* 0x00000009290e72a4 */ /* 0x000fe4000f8e02ff */
[----:B------:R-:W-:Y:S02]  /*2530*/  UISETP.GE.AND UP0, UPT, UR7, UR12, UPT ;  /* 0x0000000c0700728c */ /* 0x000fe4000bf06270 */
[----:B------:R-:W-:Y:S02]  /*2540*/  UIMAD.WIDE.U32 UR16, UR7, UR10, URZ ;  /* 0x0000000a071072a5 */ /* 0x000fe4000f8e00ff */
[----:B------:R-:W-:-:S02]  /*2550*/  UISETP.GE.OR UP0, UPT, UR8, UR14, UP0 ;  /* 0x0000000e0800728c */ /* 0x000fc40008706670 */
[----:B------:R-:W-:Y:S02]  /*2560*/  UIMAD.WIDE.U32 UR14, UR8, UR10, URZ ;  /* 0x0000000a080e72a5 */ /* 0x000fe4000f8e00ff */
[----:B------:R-:W-:Y:S01]  /*2570*/  UIADD3 UR16, UPT, UPT, -UR7, URZ, URZ ;  /* 0x000000ff07107290 */ /* 0x000fe2000fffe1ff */
[----:B------:R-:W-:Y:S01]  /*2580*/  UMOV UR12, UR17 ;  /* 0x00000011000c7c82 */ /* 0x000fe20008000000 */
[----:B------:R-:W-:Y:S02]  /*2590*/  UIADD3 UR14, UPT, UPT, -UR8, URZ, URZ ;  /* 0x000000ff080e7290 */ /* 0x000fe4000fffe1ff */
[----:B------:R-:W-:-:S03]  /*25a0*/  USHF.R.U32.HI UR12, URZ, UR11, UR12 ;  /* 0x0000000bff0c7299 */ /* 0x000fc6000801160c */
[----:B------:R-:W-:Y:S01]  /*25b0*/  @!UP0 UMOV UR10, UR15 ;  /* 0x0000000f000a8c82 */ /* 0x000fe20008000000 */
[----:B------:R-:W-:Y:S02]  /*25c0*/  UIMAD UR16, UR18, UR16, UR37 ;  /* 0x00000010121072a4 */ /* 0x000fe4000f8e0225 */
[----:B------:R-:W-:Y:S02]  /*25d0*/  USEL UR12, UR7, UR12, !UP3 ;  /* 0x0000000c070c7287 */ /* 0x000fe4000d800000 */
[----:B------:R-:W-:Y:S02]  /*25e0*/  @!UP0 USHF.R.U32.HI UR10, URZ, UR11, UR10 ;  /* 0x0000000bff0a8299 */ /* 0x000fe4000801160a */
[----:B------:R-:W-:Y:S02]  /*25f0*/  UIADD3 UR11, UPT, UPT, -UR12, URZ, URZ ;  /* 0x000000ff0c0b7290 */ /* 0x000fe4000fffe1ff */
[----:B------:R-:W-:Y:S02]  /*2600*/  @!UP0 USEL UR10, UR8, UR10, !UP3 ;  /* 0x0000000a080a8287 */ /* 0x000fe4000d800000 */
[----:B------:R-:W-:-:S02]  /*2610*/  UIMAD UR11, UR41, UR11, UR7 ;  /* 0x0000000b290b72a4 */ /* 0x000fc4000f8e0207 */
[----:B------:R-:W-:Y:S02]  /*2620*/  @!UP0 UIADD3 UR12, UPT, UPT, UR12, -UR10, URZ ;  /* 0x8000000a0c0c8290 */ /* 0x000fe4000fffe0ff */
[----:B------:R-:W-:Y:S02]  /*2630*/  @!UP0 UIMAD UR10, UR11, UR9, UR10 ;  /* 0x000000090b0a82a4 */ /* 0x000fe4000f8e020a */
[----:B------:R-:W-:Y:S02]  /*2640*/  @!UP0 UIMAD UR7, UR41, UR12, UR8 ;  /* 0x0000000c290782a4 */ /* 0x000fe4000f8e0208 */
[----:B------:R-:W-:Y:S02]  /*2650*/  UIMAD UR9, UR20, UR14, UR38 ;  /* 0x0000000e140972a4 */ /* 0x000fe4000f8e0226 */
[----:B------:R-:W-:Y:S01]  /*2660*/  UIMAD UR37, UR7, UR18, UR16 ;  /* 0x00000012072572a4 */ /* 0x000fe2000f8e0210 */
[----:B------:R-:W-:Y:S02]  /*2670*/  @!UP0 UMOV UR8, UR10 ;  /* 0x0000000a00088c82 */ /* 0x000fe40008000000 */
[----:B------:R-:W-:-:S12]  /*2680*/  UIMAD UR38, UR8, UR20, UR9 ;  /* 0x00000014082672a4 */ /* 0x000fd8000f8e0209 */
.L_x_41:
[----:B------:R-:W3:Y:S02]  /*2690*/  LDCU UR7, c[0x0][0xb30] ;  /* 0x00016600ff0777ac */ /* 0x000ee40008000800 */
[----:B---3--:R-:W-:-:S09]  /*26a0*/  UISETP.NE.AND UP0, UPT, UR7, 0x1, UPT ;  /* 0x000000010700788c */ /* 0x008fd2000bf05270 */
[----:B------:R-:W-:Y:S05]  /*26b0*/  BRA.U UP0, `(.L_x_42) ;  /* 0x0000000100447547 */ /* 0x000fea000b800000 */
[----:B------:R-:W3:Y:S01]  /*26c0*/  LDCU.128 UR16, c[0x0][0xb10] ;  /* 0x00016200ff1077ac */ /* 0x000ee20008000c00 */
[----:B------:R-:W4:Y:S01]  /*26d0*/  LDCU UR12, c[0x0][0xb0c] ;  /* 0x00016180ff0c77ac */ /* 0x000f220008000800 */
[----:B------:R-:W1:Y:S01]  /*26e0*/  LDCU UR14, c[0x0][0xb20] ;  /* 0x00016400ff0e77ac */ /* 0x000e620008000800 */
[----:B---3--:R-:W-:Y:S02]  /*26f0*/  UIMAD.WIDE.U32 UR10, UR38, UR16, URZ ;  /* 0x00000010260a72a5 */ /* 0x008fe4000f8e00ff */
[----:B------:R-:W-:Y:S02]  /*2700*/  UIMAD.WIDE.U32 UR8, UR37, UR19, URZ ;  /* 0x00000013250872a5 */ /* 0x000fe4000f8e00ff */
[----:B----4-:R-:W-:Y:S02]  /*2710*/  UISETP.NE.AND UP2, UPT, UR12, 0x1, UPT ;  /* 0x000000010c00788c */ /* 0x010fe4000bf45270 */
[----:B------:R-:W-:Y:S01]  /*2720*/  UISETP.NE.AND UP0, UPT, UR18, 0x1, UPT ;  /* 0x000000011200788c */ /* 0x000fe2000bf05270 */
[----:B------:R-:W-:-:S02]  /*2730*/  UMOV UR10, UR11 ;  /* 0x0000000b000a7c82 */ /* 0x000fc40008000000 */
[----:B------:R-:W-:Y:S01]  /*2740*/  UMOV UR7, UR9 ;  /* 0x0000000900077c82 */ /* 0x000fe20008000000 */
[----:B------:R-:W-:Y:S02]  /*2750*/  USHF.R.U32.HI UR17, URZ, UR17, UR10 ;  /* 0x00000011ff117299 */ /* 0x000fe4000801160a */
[----:B-1----:R-:W-:Y:S02]  /*2760*/  USHF.R.U32.HI UR7, URZ, UR14, UR7 ;  /* 0x0000000eff077299 */ /* 0x002fe40008011607 */
[----:B------:R-:W-:Y:S02]  /*2770*/  USEL UR8, UR38, UR17, !UP2 ;  /* 0x0000001126087287 */ /* 0x000fe4000d000000 */
[----:B------:R-:W-:-:S04]  /*2780*/  USEL UR7, UR37, UR7, !UP0 ;  /* 0x0000000725077287 */ /* 0x000fc8000c000000 */
[----:B------:R-:W-:Y:S02]  /*2790*/  UIADD3 UR9, UPT, UPT, UR8, -UR7, URZ ;  /* 0x8000000708097290 */ /* 0x000fe4000fffe0ff */
[----:B------:R-:W-:Y:S02]  /*27a0*/  UIADD3 UR7, UPT, UPT, -UR8, UR7, URZ ;  /* 0x0000000708077290 */ /* 0x000fe4000fffe1ff */
[----:B------:R-:W-:Y:S02]  /*27b0*/  UIMAD UR37, UR9, UR18, UR37 ;  /* 0x00000012092572a4 */ /* 0x000fe4000f8e0225 */
[----:B------:R-:W-:-:S12]  /*27c0*/  UIMAD UR38, UR7, UR12, UR38 ;  /* 0x0000000c072672a4 */ /* 0x000fd8000f8e0226 */
.L_x_42:
[----:B------:R-:W-:Y:S01]  /*27d0*/  VIADD R11, R11, 0x1 ;  /* 0x000000010b0b7836 */ /* 0x000fe20000000000 */
[----:B------:R-:W-:Y:S01]  /*27e0*/  R2UR UR7, R123 ;  /* 0x000000007b0772ca */ /* 0x000fe200000e0000 */
[----:B------:R-:W-:Y:S01]  /*27f0*/  UIADD3 UR49, UPT, UPT, UR37, UR63, URZ ;  /* 0x0000003f25317290 */ /* 0x000fe2000fffe0ff */
[----:B------:R-:W-:Y:S02]  /*2800*/  PLOP3.LUT P1, PT, PT, PT, PT, 0x80, 0x8 ;  /* 0x000000000008781c */ /* 0x000fe40003f2f070 */
[----:B------:R-:W-:-:S04]  /*2810*/  ISETP.NE.AND P0, PT, R11, 0x2, PT ;  /* 0x000000020b00780c */ /* 0x000fc80003f05270 */
[----:B------:R-:W-:Y:S02]  /*2820*/  SEL R3, RZ, 0x1, P0 ;  /* 0x00000001ff037807 */ /* 0x000fe40000000000 */
[----:B------:R-:W-:Y:S02]  /*2830*/  SEL R11, R11, RZ, P0 ;  /* 0x000000ff0b0b7207 */ /* 0x000fe40000000000 */
[----:B------:R-:W-:Y:S01]  /*2840*/  LOP3.LUT R10, R10, R3, RZ, 0x3c, !PT ;  /* 0x000000030a0a7212 */ /* 0x000fe200078e3cff */
[----:B------:R-:W-:Y:S01]  /*2850*/  UIADD3 UR48, UPT, UPT, UR38, UR7, URZ ;  /* 0x0000000726307290 */ /* 0x000fe2000fffe0ff */
[----:B------:R-:W-:Y:S11]  /*2860*/  BRA.U UP1, `(.L_x_43) ;  /* 0xfffffff101587547 */ /* 0x000ff6000b83ffff */
[----:B------:R-:W-:Y:S01]  /*2870*/  UIADD3 UR7, UPT, UPT, UR6, 0x98, URZ ;  /* 0x0000009806077890 */ /* 0x000fe2000fffe0ff */
[----:B------:R-:W-:-:S03]  /*2880*/  SHF.L.U32 R3, R12, 0x1f, RZ ;  /* 0x0000001f0c037819 */ /* 0x000fc600000006ff */
[----:B------:R-:W-:-:S09]  /*2890*/  ULEA UR4, UR13, UR7, 0x3 ;  /* 0x000000070d047291 */ /* 0x000fd2000f8e18ff */
[----:B------:R-:W3:Y:S02]  /*28a0*/  SYNCS.PHASECHK.TRANS64.TRYWAIT P0, [UR4], R3 ;  /* 0x00000003ff0075a7 */ /* 0x000ee40008001104 */
[----:B---3--:R-:W-:Y:S05]  /*28b0*/  @!P0 BRA `(.L_x_44) ;  /* 0x0000005c00008947 */ /* 0x008fea0003800000 */
.L_x_124:
[----:B------:R-:W-:-:S04]  /*28c0*/  UIADD3 UR4, UPT, UPT, UR13, 0x1, URZ ;  /* 0x000000010d047890 */ /* 0x000fc8000fffe0ff */
[----:B------:R-:W-:-:S04]  /*28d0*/  UISETP.NE.AND UP0, UPT, UR4, 0x13, UPT ;  /* 0x000000130400788c */ /* 0x000fc8000bf05270 */
[----:B------:R-:W-:Y:S02]  /*28e0*/  USEL UR6, URZ, 0x1, UP0 ;  /* 0x00000001ff067887 */ /* 0x000fe40008000000 */
[----:B------:R-:W-:-:S04]  /*28f0*/  USEL UR4, UR4, URZ, UP0 ;  /* 0x000000ff04047287 */ /* 0x000fc80008000000 */
[----:B------:R-:W-:Y:S01]  /*2900*/  ULEA UR5, UR4, UR7, 0x3 ;  /* 0x0000000704057291 */ /* 0x000fe2000f8e18ff */
[----:B------:R-:W-:-:S04]  /*2910*/  LOP3.LUT R2, R12, UR6, RZ, 0x3c, !PT ;  /* 0x000000060c027c12 */ /* 0x000fc8000f8e3cff */
[----:B-1----:R-:W-:-:S04]  /*2920*/  SHF.L.U32 R3, R2, 0x1f, RZ ;  /* 0x0000001f02037819 */ /* 0x002fc800000006ff */
[----:B------:R-:W1:Y:S02]  /*2930*/  SYNCS.PHASECHK.TRANS64.TRYWAIT P0, [UR5], R3 ;  /* 0x00000003ff0075a7 */ /* 0x000e640008001105 */
[----:B-1----:R-:W-:Y:S05]  /*2940*/  @!P0 BRA `(.L_x_45) ;  /* 0x0000005800f48947 */ /* 0x002fea0003800000 */
.L_x_126:
        /* <DEDUP_REMOVED lines=9> */
.L_x_128:
        /* <DEDUP_REMOVED lines=9> */
.L_x_130:
        /* <DEDUP_REMOVED lines=9> */
.L_x_132:
        /* <DEDUP_REMOVED lines=9> */
.L_x_134:
        /* <DEDUP_REMOVED lines=9> */
.L_x_136:
        /* <DEDUP_REMOVED lines=9> */
.L_x_138:
        /* <DEDUP_REMOVED lines=9> */
.L_x_140:
        /* <DEDUP_REMOVED lines=9> */
.L_x_142:
        /* <DEDUP_REMOVED lines=9> */
.L_x_144:
        /* <DEDUP_REMOVED lines=9> */
.L_x_146:
        /* <DEDUP_REMOVED lines=9> */
.L_x_148:
        /* <DEDUP_REMOVED lines=9> */
.L_x_150:
        /* <DEDUP_REMOVED lines=9> */
.L_x_152:
        /* <DEDUP_REMOVED lines=9> */
.L_x_154:
        /* <DEDUP_REMOVED lines=9> */
.L_x_156:
        /* <DEDUP_REMOVED lines=9> */
.L_x_158:
[----:B------:R-:W-:-:S04]  /*3250*/  UIADD3 UR4, UPT, UPT, UR4, 0x1, URZ ;  /* 0x0000000104047890 */ /* 0x000fc8000fffe0ff */
[----:B------:R-:W-:-:S04]  /*3260*/  UISETP.NE.AND UP0, UPT, UR4, 0x13, UPT ;  /* 0x000000130400788c */ /* 0x000fc8000bf05270 */
[----:B------:R-:W-:Y:S02]  /*3270*/  USEL UR5, URZ, 0x1, UP0 ;  /* 0x00000001ff057887 */ /* 0x000fe40008000000 */
[----:B------:R-:W-:-:S04]  /*3280*/  USEL UR4, UR4, URZ, UP0 ;  /* 0x000000ff04047287 */ /* 0x000fc80008000000 */
[----:B------:R-:W-:Y:S01]  /*3290*/  ULEA UR4, UR4, UR7, 0x3 ;  /* 0x0000000704047291 */ /* 0x000fe2000f8e18ff */
[----:B-1----:R-:W-:-:S04]  /*32a0*/  LOP3.LUT R3, R2, UR5, RZ, 0x3c, !PT ;  /* 0x0000000502037c12 */ /* 0x002fc8000f8e3cff */
[----:B------:R-:W-:Y:S01]  /*32b0*/  SHF.L.U32 R3, R3, 0x1f, RZ ;  /* 0x0000001f03037819 */ /* 0x000fe200000006ff */
[----:B------:R-:W-:-:S07]  /*32c0*/  IMAD.U32 R0, RZ, RZ, UR4 ;  /* 0x00000004ff007e24 */ /* 0x000fce000f8e00ff */
.L_x_62:
[----:B-1----:R1:W3:Y:S02]  /*32d0*/  SYNCS.PHASECHK.TRANS64.TRYWAIT P0, [R0+URZ], R3 ;  /* 0x00000003000075a7 */ /* 0x0022e400080011ff */
[----:B---3--:R-:W-:Y:S05]  /*32e0*/  @!P0 NANOSLEEP.SYNCS 0x989680 ;  /* 0x009896800000895d */ /* 0x008fea0003900000 */
[----:B------:R-:W3:Y:S02]  /*32f0*/  @!P0 SYNCS.PHASECHK.TRANS64 P0, [R0+URZ], R3 ;  /* 0x00000003000085a7 */ /* 0x000ee400080010ff */
[----:B--23--:R-:W-:Y:S05]  /*3300*/  @P0 EXIT ;  /* 0x000000000000094d */ /* 0x00cfea0003800000 */
[----:B------:R-:W-:Y:S05]  /*3310*/  BRA `(.L_x_62) ;  /* 0xfffffffc00ec7947 */ /* 0x000fea000383ffff */
.L_x_23:
[----:B------:R-:W2:Y:S02]  /*3320*/  S2UR UR4, SR_CgaCtaId ;  /* 0x00000000000479c3 */ /* 0x000ea40000008800 */
[----:B--2---:R-:W-:-:S04]  /*3330*/  UISETP.NE.AND UP0, UPT, UR4, URZ, UPT ;  /* 0x000000ff0400728c */ /* 0x004fc8000bf05270 */
[----:B------:R-:W-:-:S09]  /*3340*/  UISETP.NE.OR UP0, UPT, UR20, 0x1, UP0 ;  /* 0x000000011400788c */ /* 0x000fd20008705670 */
[----:B------:R-:W-:Y:S05]  /*3350*/  BRA.U UP0, `(.L_x_63) ;  /* 0x00000005004c7547 */ /* 0x000fea000b800000 */
[----:B------:R-:W2:Y:S01]  /*3360*/  S2UR UR5, SR_CgaCtaId ;  /* 0x00000000000579c3 */ /* 0x000ea20000008800 */
[----:B------:R-:W-:Y:S01]  /*3370*/  UMOV UR4, 0x400 ;  /* 0x0000040000047882 */ /* 0x000fe20000000000 */
[----:B------:R-:W-:Y:S01]  /*3380*/  ISETP.GE.U32.AND P2, PT, R0, 0x2, PT ;  /* 0x000000020000780c */ /* 0x000fe20003f46070 */
[----:B------:R-:W-:Y:S01]  /*3390*/  IMAD.MOV.U32 R12, RZ, RZ, 0x1 ;  /* 0x00000001ff0c7424 */ /* 0x000fe200078e00ff */
[----:B------:R-:W-:Y:S02]  /*33a0*/  CS2R R10, SRZ ;  /* 0x00000000000a7805 */ /* 0x000fe4000001ff00 */
[----:B------:R-:W-:Y:S01]  /*33b0*/  CS2R R8, SRZ ;  /* 0x0000000000087805 */ /* 0x000fe2000001ff00 */
[----:B--2---:R-:W-:-:S03]  /*33c0*/  ULEA UR6, UR5, UR4, 0x18 ;  /* 0x0000000405067291 */ /* 0x004fc6000f8ec0ff */
[----:B------:R-:W-:-:S09]  /*33d0*/  UMOV UR5, URZ ;  /* 0x000000ff00057c82 */ /* 0x000fd20008000000 */
.L_x_67:
[----:B------:R-:W-:Y:S02]  /*33e0*/  LEA R2, R8, UR6, 0x3 ;  /* 0x0000000608027c11 */ /* 0x000fe4000f8e18ff */
[----:B------:R-:W-:-:S03]  /*33f0*/  SHF.L.U32 R5, R9, 0x1f, RZ ;  /* 0x0000001f09057819 */ /* 0x000fc600000006ff */
[----:B------:R-:W-:Y:S01]  /*3400*/  VIADD R4, R2, 0x1c0 ;  /* 0x000001c002047836 */ /* 0x000fe20000000000 */
[----:B------:R-:W2:Y:S02]  /*3410*/  SYNCS.PHASECHK.TRANS64.TRYWAIT P0, [R2+URZ+0x1b0], R5 ;  /* 0x0001b005020075a7 */ /* 0x000ea400080011ff */
[----:B--2---:R-:W-:Y:S05]  /*3420*/  @!P0 BRA `(.L_x_64) ;  /* 0x0000005400d48947 */ /* 0x004fea0003800000 */
.L_x_159:
[----:B------:R-:W-:Y:S01]  /*3430*/  ULEA UR4, UR5, UR6, 0x3 ;  /* 0x0000000605047291 */ /* 0x000fe2000f8e18ff */
[----:B------:R-:W-:Y:S02]  /*3440*/  PRMT R4, RZ, 0x654, R4 ;  /* 0x00000654ff047816 */ /* 0x000fe40000000004 */
[----:B--2---:R-:W-:Y:S01]  /*3450*/  SHF.L.U32 R5, R12, 0x1f, RZ ;  /* 0x0000001f0c057819 */ /* 0x004fe200000006ff */
[----:B------:R-:W-:Y:S01]  /*3460*/  UIADD3 UR7, UPT, UPT, UR4, 0x150, URZ ;  /* 0x0000015004077890 */ /* 0x000fe2000fffe0ff */
[----:B------:R2:W-:Y:S05]  /*3470*/  SYNCS.ARRIVE.TRANS64.RED.A1T0 RZ, [R4+URZ], RZ ;  /* 0x000000ff04ff79a7 */ /* 0x0005ea00081004ff */
[----:B------:R-:W-:Y:S01]  /*3480*/  IMAD.U32 R7, RZ, RZ, UR7 ;  /* 0x00000007ff077e24 */ /* 0x000fe2000f8e00ff */
[----:B------:R-:W3:Y:S04]  /*3490*/  SYNCS.PHASECHK.TRANS64.TRYWAIT P0, [UR4+0x160], R5 ;  /* 0x00016005ff0075a7 */ /* 0x000ee80008001104 */
[----:B------:R-:W-:Y:S01]  /*34a0*/  PRMT R6, R0, 0x654, R7 ;  /* 0x0000065400067816 */ /* 0x000fe20000000007 */
[----:B--2---:R-:W-:Y:S01]  /*34b0*/  @!P2 IMAD.MOV.U32 R4, RZ, RZ, 0x10 ;  /* 0x00000010ff04a424 */ /* 0x004fe200078e00ff */
[----:B---3--:R-:W-:Y:S06]  /*34c0*/  @!P0 BRA `(.L_x_65) ;  /* 0x0000005400c08947 */ /* 0x008fec0003800000 */
.L_x_161:
[----:B------:R-:W-:Y:S01]  /*34d0*/  ULEA UR8, UR5, UR6, 0x4 ;  /* 0x0000000605087291 */ /* 0x000fe2000f8e20ff */
[----:B------:R-:W-:Y:S01]  /*34e0*/  SEL R3, R6, R3, !P2 ;  /* 0x0000000306037207 */ /* 0x000fe20005000000 */
[----:B------:R-:W-:Y:S01]  /*34f0*/  UIADD3 UR9, UPT, UPT, UR4, 0x150, URZ ;  /* 0x0000015004097890 */ /* 0x000fe2000fffe0ff */
[----:B--2---:R-:W-:Y:S01]  /*3500*/  LEA R2, R11, UR6, 0x3 ;  /* 0x000000060b027c11 */ /* 0x004fe2000f8e18ff */
[----:B------:R-:W-:Y:S01]  /*3510*/  UIADD3 UR8, UPT, UPT, UR8, 0x1e0, URZ ;  /* 0x000001e008087890 */ /* 0x000fe2000fffe0ff */
[----:B------:R-:W-:Y:S01]  /*3520*/  SHF.L.U32 R5, R10, 0x1f, RZ ;  /* 0x0000001f0a057819 */ /* 0x000fe200000006ff */
[----:B------:R2:W-:Y:S01]  /*3530*/  @!P2 SYNCS.ARRIVE.TRANS64.RED RZ, [R3+URZ], R4 ;  /* 0x0000000403ffa9a7 */ /* 0x0005e200080004ff */
[----:B------:R-:W-:Y:S01]  /*3540*/  UIADD3 UR4, UPT, UPT, UR5, 0x1, URZ ;  /* 0x0000000105047890 */ /* 0x000fe2000fffe0ff */
[----:B------:R-:W-:-:S03]  /*3550*/  VIADD R8, R8, 0x1 ;  /* 0x0000000108087836 */ /* 0x000fc60000000000 */
[----:B------:R-:W-:Y:S02]  /*3560*/  UISETP.NE.AND UP0, UPT, UR4, 0x2, UPT ;  /* 0x000000020400788c */ /* 0x000fe4000bf05270 */
[----:B------:R-:W-:Y:S06]  /*3570*/  UGETNEXTWORKID.BROADCAST [UR8], [UR9] ;  /* 0x00000000080073ca */ /* 0x000fec0008000100 */
[----:B------:R-:W-:Y:S01]  /*3580*/  USEL UR7, URZ, 0x1, UP0 ;  /* 0x00000001ff077887 */ /* 0x000fe20008000000 */
[----:B------:R-:W-:Y:S01]  /*3590*/  ISETP.NE.AND P0, PT, R8, 0x2, PT ;  /* 0x000000020800780c */ /* 0x000fe20003f05270 */
[----:B------:R-:W-:Y:S01]  /*35a0*/  USEL UR5, UR4, URZ, UP0 ;  /* 0x000000ff04057287 */ /* 0x000fe20008000000 */
[----:B------:R-:W3:Y:S03]  /*35b0*/  SYNCS.PHASECHK.TRANS64.TRYWAIT P1, [R2+URZ+0x150], R5 ;  /* 0x00015005020075a7 */ /* 0x000ee600080211ff */
[----:B------:R-:W-:Y:S01]  /*35c0*/  LOP3.LUT R12, R12, UR7, RZ, 0x3c, !PT ;  /* 0x000000070c0c7c12 */ /* 0x000fe2000f8e3cff */
[----:B--23--:R-:W-:Y:S07]  /*35d0*/  @!P1 BRA `(.L_x_66) ;  /* 0x0000005400949947 */ /* 0x00cfee0003800000 */
.L_x_162:
[C---:B------:R-:W-:Y:S01]  /*35e0*/  LEA R4, R11.reuse, UR6, 0x4 ;  /* 0x000000060b047c11 */ /* 0x040fe2000f8e20ff */
[----:B--2---:R-:W-:Y:S01]  /*35f0*/  VIADD R2, R2, 0x160 ;  /* 0x0000016002027836 */ /* 0x004fe20000000000 */
[----:B------:R-:W-:Y:S01]  /*3600*/  SEL R8, R8, RZ, P0 ;  /* 0x000000ff08087207 */ /* 0x000fe20000000000 */
[----:B------:R-:W-:-:S03]  /*3610*/  VIADD R11, R11, 0x1 ;  /* 0x000000010b0b7836 */ /* 0x000fc60000000000 */
[----:B------:R-:W2:Y:S01]  /*3620*/  LDS.128 R4, [R4+0x1e0] ;  /* 0x0001e00004047984 */ /* 0x000ea20000000c00 */
[----:B------:R-:W-:Y:S02]  /*3630*/  PRMT R2, RZ, 0x654, R2 ;  /* 0x00000654ff027816 */ /* 0x000fe40000000002 */
[C---:B------:R-:W-:Y:S01]  /*3640*/  ISETP.NE.AND P1, PT, R11.reuse, 0x2, PT ;  /* 0x000000020b00780c */ /* 0x040fe20003f25270 */
[----:B------:R-:W-:Y:S01]  /*3650*/  @!PT LDS RZ, [RZ] ;  /* 0x00000000fffff984 */ /* 0x000fe20000000800 */
[----:B------:R-:W-:Y:S01]  /*3660*/  @!PT LDS RZ, [RZ] ;  /* 0x00000000fffff984 */ /* 0x000fe20000000800 */
[----:B------:R-:W-:Y:S01]  /*3670*/  @!PT LDS RZ, [RZ] ;  /* 0x00000000fffff984 */ /* 0x000fe20000000800 */
[----:B------:R-:W-:Y:S01]  /*3680*/  @!PT LDS RZ, [RZ] ;  /* 0x00000000fffff984 */ /* 0x000fe20000000800 */
[----:B------:R3:W-:Y:S06]  /*3690*/  MEMBAR.ALL.CTA ;  /* 0x0000000000007992 */ /* 0x0007ec0000008000 */
[----:B---3--:R-:W3:Y:S01]  /*36a0*/  FENCE.VIEW.ASYNC.S ;  /* 0x00000000000073c6 */ /* 0x008ee20000000000 */
[----:B------:R-:W-:Y:S01]  /*36b0*/  SEL R11, R11, RZ, P1 ;  /* 0x000000ff0b0b7207 */ /* 0x000fe20000800000 */
[----:B---3--:R3:W-:Y:S01]  /*36c0*/  SYNCS.ARRIVE.TRANS64.RED.A1T0 RZ, [R2+URZ], RZ ;  /* 0x000000ff02ff79a7 */ /* 0x0087e200081004ff */
[----:B--2---:R-:W-:-:S02]  /*36d0*/  LOP3.LUT P3, RZ, R6, 0x1, RZ, 0xc0, !PT ;  /* 0x0000000106ff7812 */ /* 0x004fc4000786c0ff */
[----:B------:R-:W-:-:S04]  /*36e0*/  SEL R5, RZ, 0x1, P1 ;  /* 0x00000001ff057807 */ /* 0x000fc80000800000 */
[----:B------:R-:W-:Y:S02]  /*36f0*/  LOP3.LUT R10, R10, R5, RZ, 0x3c, !PT ;  /* 0x000000050a0a7212 */ /* 0x000fe400078e3cff */
[----:B---3--:R-:W-:-:S04]  /*3700*/  SEL R2, RZ, 0x1, P0 ;  /* 0x00000001ff027807 */ /* 0x008fc80000000000 */
[----:B------:R-:W-:Y:S01]  /*3710*/  LOP3.LUT R9, R9, R2, RZ, 0x3c, !PT ;  /* 0x0000000209097212 */ /* 0x000fe200078e3cff */
[----:B------:R-:W-:Y:S06]  /*3720*/  @P3 BRA `(.L_x_67) ;  /* 0xfffffffc002c3947 */ /* 0x000fec000383ffff */
[----:B------:R-:W-:Y:S01]  /*3730*/  ULEA UR4, UR5, UR6, 0x3 ;  /* 0x0000000605047291 */ /* 0x000fe2000f8e18ff */
[----:B------:R-:W-:-:S08]  /*3740*/  SHF.L.U32 R3, R12, 0x1f, RZ ;  /* 0x0000001f0c037819 */ /* 0x000fd000000006ff */
[----:B------:R-:W2:Y:S02]  /*3750*/  SYNCS.PHASECHK.TRANS64 P0, [UR4+0x160], R3 ;  /* 0x00016003ff0075a7 */ /* 0x000ea40008001004 */
[----:B--2---:R-:W-:Y:S05]  /*3760*/  @P0 BRA `(.L_x_68) ;  /* 0x0000000000080947 */ /* 0x004fea0003800000 */
[----:B------:R-:W2:Y:S02]  /*3770*/  SYNCS.PHASECHK.TRANS64.TRYWAIT P0, [UR4+0x160], R3 ;  /* 0x00016003ff0075a7 */ /* 0x000ea40008001104 */
[----:B--2---:R-:W-:Y:S05]  /*3780*/  @!P0 BRA `(.L_x_69) ;  /* 0x00000054003c8947 */ /* 0x004fea0003800000 */
.L_x_68:
[----:B------:R-:W-:-:S04]  /*3790*/  UIADD3 UR7, UPT, UPT, UR5, 0x1, URZ ;  /* 0x0000000105077890 */ /* 0x000fc8000fffe0ff */
[----:B------:R-:W-:-:S04]  /*37a0*/  UISETP.NE.AND UP0, UPT, UR7, 0x2, UPT ;  /* 0x000000020700788c */ /* 0x000fc8000bf05270 */
[----:B------:R-:W-:Y:S02]  /*37b0*/  USEL UR8, URZ, 0x1, UP0 ;  /* 0x00000001ff087887 */ /* 0x000fe40008000000 */
[----:B------:R-:W-:-:S04]  /*37c0*/  USEL UR7, UR7, URZ, UP0 ;  /* 0x000000ff07077287 */ /* 0x000fc80008000000 */
[----:B------:R-:W-:Y:S01]  /*37d0*/  ULEA UR7, UR7, UR6, 0x3 ;  /* 0x0000000607077291 */ /* 0x000fe2000f8e18ff */
[----:B--2---:R-:W-:-:S04]  /*37e0*/  LOP3.LUT R3, R12, UR8, RZ, 0x3c, !PT ;  /* 0x000000080c037c12 */ /* 0x004fc8000f8e3cff */
[----:B------:R-:W-:-:S04]  /*37f0*/  SHF.L.U32 R0, R3, 0x1f, RZ ;  /* 0x0000001f03007819 */ /* 0x000fc800000006ff */
[----:B------:R-:W2:Y:S02]  /*3800*/  SYNCS.PHASECHK.TRANS64 P0, [UR7+0x160], R0 ;  /* 0x00016000ff0075a7 */ /* 0x000ea40008001007 */
[----:B-12---:R-:W-:Y:S05]  /*3810*/  @P0 EXIT ;  /* 0x000000000000094d */ /* 0x006fea0003800000 */
[----:B------:R-:W-:Y:S02]  /*3820*/  SHF.L.U32 R3, R3, 0x1f, RZ ;  /* 0x0000001f03037819 */ /* 0x000fe400000006ff */
[----:B------:R-:W-:-:S07]  /*3830*/  MOV R0, UR7 ;  /* 0x0000000700007c02 */ /* 0x000fce0008000f00 */
.L_x_70:
[----:B-1----:R1:W2:Y:S02]  /*3840*/  SYNCS.PHASECHK.TRANS64.TRYWAIT P0, [R0+URZ+0x160], R3 ;  /* 0x00016003000075a7 */ /* 0x0022a400080011ff */
[----:B--2---:R-:W-:Y:S05]  /*3850*/  @!P0 NANOSLEEP.SYNCS 0x989680 ;  /* 0x009896800000895d */ /* 0x004fea0003900000 */
[----:B------:R-:W2:Y:S02]  /*3860*/  @!P0 SYNCS.PHASECHK.TRANS64 P0, [R0+URZ+0x160], R3 ;  /* 0x00016003000085a7 */ /* 0x000ea400080010ff */
[----:B--2---:R-:W-:Y:S05]  /*3870*/  @P0 EXIT ;  /* 0x000000000000094d */ /* 0x004fea0003800000 */
[----:B------:R-:W-:Y:S05]  /*3880*/  BRA `(.L_x_70) ;  /* 0xfffffffc00ec7947 */ /* 0x000fea000383ffff */
.L_x_63:
[----:B------:R-:W-:Y:S05]  /*3890*/  BRA.U UP5, `(.L_x_71) ;  /* 0x0000000d059c7547 */ /* 0x000fea000b800000 */
[----:B------:R-:W2:Y:S01]  /*38a0*/  S2UR UR7, SR_CgaCtaId ;  /* 0x00000000000779c3 */ /* 0x000ea20000008800 */
[----:B------:R-:W-:Y:S01]  /*38b0*/  UMOV UR4, 0x40 ;  /* 0x0000004000047882 */ /* 0x000fe20000000000 */
[----:B------:R-:W-:Y:S01]  /*38c0*/  NOP ;  /* 0x0000000000007918 */ /* 0x000fe20000000000 */
[----:B------:R-:W-:Y:S01]  /*38d0*/  UMOV UR6, 0x400 ;  /* 0x0000040000067882 */ /* 0x000fe20000000000 */
[----:B--2---:R-:W-:Y:S02]  /*38e0*/  ULEA UR5, UR7, UR4, 0x18 ;  /* 0x0000000407057291 */ /* 0x004fe4000f8ec0ff */
[----:B------:R-:W-:-:S07]  /*38f0*/  ULEA UR6, UR7, UR6, 0x18 ;  /* 0x0000000607067291 */ /* 0x000fce000f8ec0ff */
[----:B------:R-:W2:Y:S02]  /*3900*/  LDS.U8 R0, [UR5+0x1c] ;  /* 0x00001c05ff007984 */ /* 0x000ea40008000000 */
[----:B--2---:R-:W-:-:S13]  /*3910*/  ISETP.NE.AND P0, PT, R0, RZ, PT ;  /* 0x000000ff0000720c */ /* 0x004fda0003f05270 */
[----:B------:R-:W-:Y:S05]  /*3920*/  @P0 BRA `(.L_x_72) ;  /* 0x0000000000580947 */ /* 0x000fea0003800000 */
[----:B------:R-:W-:-:S13]  /*3930*/  ELECT P0, URZ, PT ;  /* 0x0000000000ff782f */ /* 0x000fda0003800000 */
[----:B------:R-:W-:Y:S05]  /*3940*/  @!P0 BRA `(.L_x_73) ;  /* 0x0000000000608947 */ /* 0x000fea0003800000 */
[----:B------:R-:W-:Y:S01]  /*3950*/  UMOV UR4, 0x10 ;  /* 0x0000001000047882 */ /* 0x000fe20000000000 */
[----:B------:R-:W-:Y:S01]  /*3960*/  HFMA2 R0, -RZ, RZ, 0, 5.9604644775390625e-08 ;  /* 0x00000001ff007431 */ /* 0x000fe200000001ff */
[----:B------:R-:W-:-:S03]  /*3970*/  MOV R3, 0xffff ;  /* 0x0000ffff00037802 */ /* 0x000fc60000000f00 */
[----:B------:R-:W-:Y:S04]  /*3980*/  DEPBAR.LE SB2, 0x36 ;  /* 0x0000ad800000791a */ /* 0x000fe80000000000 */
[----:B------:R-:W2:Y:S02]  /*3990*/  UTCATOMSWS.FIND_AND_SET.ALIGN UP0, UR4, UR4 ;  /* 0x00000004000475e3 */ /* 0x000ea40008000800 */
[----:B--2---:R-:W-:Y:S01]  /*39a0*/  MOV R4, UR4 ;  /* 0x0000000400047c02 */ /* 0x004fe20008000f00 */
[----:B------:R-:W-:Y:S06]  /*39b0*/  BRA.U UP0, `(.L_x_74) ;  /* 0x0000000100187547 */ /* 0x000fec000b800000 */
.L_x_75:
[----:B------:R-:W-:Y:S05]  /*39c0*/  NANOSLEEP 0x64 ;  /* 0x000000640000795d */ /* 0x000fea0003800000 */
[----:B------:R-:W-:-:S05]  /*39d0*/  UMOV UR4, 0x10 ;  /* 0x0000001000047882 */ /* 0x000fca0000000000 */
[----:B------:R-:W-:Y:S04]  /*39e0*/  DEPBAR.LE SB2, 0x36 ;  /* 0x0000ad800000791a */ /* 0x000fe80000000000 */
[----:B------:R-:W2:Y:S02]  /*39f0*/  UTCATOMSWS.FIND_AND_SET.ALIGN UP0, UR4, UR4 ;  /* 0x00000004000475e3 */ /* 0x000ea40008000800 */
[----:B--2---:R-:W-:Y:S01]  /*3a00*/  MOV R4, UR4 ;  /* 0x0000000400047c02 */ /* 0x004fe20008000f00 */
[----:B------:R-:W-:Y:S05]  /*3a10*/  BRA.U !UP0, `(.L_x_75) ;  /* 0xfffffffd08e87547 */ /* 0x000fea000b83ffff */
.L_x_74:
[-C--:B------:R-:W-:Y:S02]  /*3a20*/  SHF.L.U32 R3, R3, R4.reuse, RZ ;  /* 0x0000000403037219 */ /* 0x080fe400000006ff */
[----:B------:R-:W-:Y:S01]  /*3a30*/  SHF.L.U32 R0, R0, R4, RZ ;  /* 0x0000000400007219 */ /* 0x000fe200000006ff */
[----:B------:R-:W-:Y:S02]  /*3a40*/  IMAD.SHL.U32 R4, R4, 0x20, RZ ;  /* 0x0000002004047824 */ /* 0x000fe400078e00ff */
[----:B------:R2:W-:Y:S04]  /*3a50*/  ATOMS.OR RZ, [UR5+0x14], R3 ;  /* 0x00001403ffff798c */ /* 0x0005e8000b000005 */
[----:B------:R2:W-:Y:S04]  /*3a60*/  ATOMS.OR RZ, [UR5+0x18], R0 ;  /* 0x00001800ffff798c */ /* 0x0005e8000b000005 */
[----:B------:R2:W-:Y:S01]  /*3a70*/  STS [UR6+0x200], R4 ;  /* 0x00020004ff007988 */ /* 0x0005e20008000806 */
[----:B------:R-:W-:Y:S05]  /*3a80*/  BRA `(.L_x_73) ;  /* 0x0000000000107947 */ /* 0x000fea0003800000 */
.L_x_72:
[----:B------:R-:W-:Y:S02]  /*3a90*/  MOV R0, 0xffffffff ;  /* 0xffffffff00007802 */ /* 0x000fe40000000f00 */
[----:B------:R-:W-:-:S03]  /*3aa0*/  MOV R4, 0x3ad0 ;  /* 0x00003ad000047802 */ /* 0x000fc60000000f00 */
[----:B------:R2:W-:Y:S04]  /*3ab0*/  STS [UR6+0x200], R0 ;  /* 0x00020000ff007988 */ /* 0x0005e80008000806 */
[----:B-12--5:R-:W-:Y:S05]  /*3ac0*/  CALL.REL.NOINC `($__internal_1_$__cuda_sm10x_tcgen05_guardrail_trap_phase_invalid_during_alloc) ;  /* 0x0000005400bc7944 */ /* 0x026fea0003c00000 */
.L_x_73:
[----:B------:R-:W-:Y:S05]  /*3ad0*/  WARPSYNC.ALL ;  /* 0x0000000000007948 */ /* 0x000fea0003800000 */
[----:B------:R-:W3:Y:S01]  /*3ae0*/  S2UR UR4, SR_CgaCtaId ;  /* 0x00000000000479c3 */ /* 0x000ee20000008800 */
[----:B------:R-:W-:Y:S01]  /*3af0*/  UMOV UR18, 0x400 ;  /* 0x0000040000127882 */ /* 0x000fe20000000000 */
[----:B------:R-:W-:-:S06]  /*3b00*/  NOP ;  /* 0x0000000000007918 */ /* 0x000fcc0000000000 */
[----:B------:R-:W-:Y:S06]  /*3b10*/  BAR.ARV 0x6, 0xa0 ;  /* 0x0182800000007b1d */ /* 0x000fec0000002000 */
[----:B------:R-:W4:Y:S01]  /*3b20*/  LDCU UR5, c[0x0][0x38c] ;  /* 0x00007180ff0577ac */ /* 0x000f220008000800 */
[----:B------:R-:W-:Y:S01]  /*3b30*/  LOP3.LUT R2, R2, 0xffff, RZ, 0xc0, !PT ;  /* 0x0000ffff02027812 */ /* 0x000fe200078ec0ff */
[----:B------:R-:W-:Y:S01]  /*3b40*/  IMAD.MOV.U32 R11, RZ, RZ, 0x1 ;  /* 0x00000001ff0b7424 */ /* 0x000fe200078e00ff */
[----:B------:R-:W-:Y:S01]  /*3b50*/  CS2R R8, SRZ ;  /* 0x0000000000087805 */ /* 0x000fe2000001ff00 */
[----:B------:R-:W1:Y:S01]  /*3b60*/  LDCU UR8, c[0x0][0x38c] ;  /* 0x00007180ff0877ac */ /* 0x000e620008000800 */
[----:B------:R-:W-:Y:S01]  /*3b70*/  R2UR UR20, R2 ;  /* 0x00000000021472ca */ /* 0x000fe200000e0000 */
[----:B------:R-:W-:Y:S01]  /*3b80*/  IMAD.MOV.U32 R10, RZ, RZ, RZ ;  /* 0x000000ffff0a7224 */ /* 0x000fe200078e00ff */
[----:B------:R-:W-:Y:S01]  /*3b90*/  UMOV UR22, URZ ;  /* 0x000000ff00167c82 */ /* 0x000fe20008000000 */
[----:B------:R-:W-:Y:S01]  /*3ba0*/  UMOV UR14, URZ ;  /* 0x000000ff000e7c82 */ /* 0x000fe20008000000 */
[----:B---3--:R-:W-:Y:S01]  /*3bb0*/  ULEA UR18, UR4, UR18, 0x18 ;  /* 0x0000001204127291 */ /* 0x008fe2000f8ec0ff */
[----:B------:R-:W-:Y:S01]  /*3bc0*/  UMOV UR26, 0x0 ;  /* 0x00000000001a7882 */ /* 0x000fe20000000000 */
[----:B------:R-:W-:-:S02]  /*3bd0*/  UMOV UR27, 0x41c0010 ;  /* 0x041c0010001b7882 */ /* 0x000fc40000000000 */
[----:B------:R-:W-:Y:S02]  /*3be0*/  UIADD3 UR6, UPT, UPT, UR18, 0x3b00, URZ ;  /* 0x00003b0012067890 */ /* 0x000fe4000fffe0ff */
[----:B------:R-:W-:Y:S02]  /*3bf0*/  UIADD3 UR7, UPT, UPT, UR18, 0x16b00, URZ ;  /* 0x00016b0012077890 */ /* 0x000fe4000fffe0ff */
[----:B----4-:R-:W-:Y:S01]  /*3c00*/  UIADD3 UR5, UPT, UPT, UR5, 0x3f, URZ ;  /* 0x0000003f05057890 */ /* 0x010fe2000fffe0ff */
[----:B--2---:R-:W2:Y:S01]  /*3c10*/  LDS R0, [UR18+0x200] ;  /* 0x00020012ff007984 */ /* 0x004ea20008000800 */
[----:B------:R-:W-:Y:S02]  /*3c20*/  USHF.R.U32.HI UR6, URZ, 0x4, UR6 ;  /* 0x00000004ff067899 */ /* 0x000fe40008011606 */
[----:B------:R-:W-:Y:S02]  /*3c30*/  USHF.R.S32.HI UR4, URZ, 0x1f, UR5 ;  /* 0x0000001fff047899 */ /* 0x000fe40008011405 */
[----:B------:R-:W-:-:S02]  /*3c40*/  ULOP3.LUT UR6, UR6, 0x3fff, URZ, 0xc0, !UPT ;  /* 0x00003fff06067892 */ /* 0x000fc4000f8ec0ff */
[----:B------:R-:W-:Y:S02]  /*3c50*/  ULEA.HI UR4, UR4, UR5, URZ, 0x6 ;  /* 0x0000000504047291 */ /* 0x000fe4000f8f30ff */
[----:B------:R-:W-:Y:S02]  /*3c60*/  USHF.R.U32.HI UR5, URZ, 0x4, UR7 ;  /* 0x00000004ff057899 */ /* 0x000fe40008011607 */
[----:B------:R-:W-:Y:S02]  /*3c70*/  USHF.R.S32.HI UR28, URZ, 0x6, UR4 ;  /* 0x00000006ff1c7899 */ /* 0x000fe40008011404 */
[----:B------:R-:W-:Y:S02]  /*3c80*/  ULOP3.LUT UR4, UR5, 0x3fff, URZ, 0xc0, !UPT ;  /* 0x00003fff05047892 */ /* 0x000fe4000f8ec0ff */
[----:B------:R-:W-:Y:S02]  /*3c90*/  UISETP.LT.AND UP0, UPT, UR28, 0x1, UPT ;  /* 0x000000011c00788c */ /* 0x000fe4000bf01270 */
[----:B------:R-:W-:-:S02]  /*3ca0*/  ULOP3.LUT UR21, UR6, 0x10000, URZ, 0xfc, !UPT ;  /* 0x0001000006157892 */ /* 0x000fc4000f8efcff */
[----:B------:R-:W-:Y:S02]  /*3cb0*/  USEL UR29, UR28, 0x1, !UP0 ;  /* 0x000000011c1d7887 */ /* 0x000fe4000c000000 */
[----:B------:R-:W-:Y:S02]  /*3cc0*/  ULOP3.LUT UR4, UR4, 0x10000, URZ, 0xfc, !UPT ;  /* 0x0001000004047892 */ /* 0x000fe4000f8efcff */
[----:B------:R-:W-:Y:S02]  /*3cd0*/  UIADD3 UR29, UPT, UPT, -UR29, URZ, URZ ;  /* 0x000000ff1d1d7290 */ /* 0x000fe4000fffe1ff */
[----:B-1----:R-:W-:Y:S01]  /*3ce0*/  UISETP.GE.AND UP4, UPT, UR8, 0x1, UPT ;  /* 0x000000010800788c */ /* 0x002fe2000bf86270 */
[----:B------:R-:W-:Y:S01]  /*3cf0*/  UMOV UR24, 0x0 ;  /* 0x0000000000187882 */ /* 0x000fe20000000000 */
[----:B------:R-:W-:Y:S01]  /*3d00*/  UMOV UR25, 0x41c0010 ;  /* 0x041c001000197882 */ /* 0x000fe20000000000 */
[----:B--2---:R-:W-:-:S15]  /*3d10*/  R2UR UR30, R0 ;  /* 0x00000000001e72ca */ /* 0x004fde00000e0000 */
.L_x_82:
[----:B------:R-:W-:Y:S02]  /*3d20*/  LEA R0, R10, UR18, 0x3 ;  /* 0x000000120a007c11 */ /* 0x000fe4000f8e18ff */
[----:B------:R-:W-:Y:S02]  /*3d30*/  SHF.L.U32 R5, R9, 0x1f, RZ ;  /* 0x0000001f09057819 */ /* 0x000fe400000006ff */
[----:B------:R-:W-:Y:S01]  /*3d40*/  PLOP3.LUT P0, PT, PT, PT, UP4, 0x80, 0x8 ;  /* 0x000000000008781c */ /* 0x000fe20003f0f048 */
[----:B------:R-:W-:Y:S01]  /*3d50*/  VIADD R3, R0, 0x160 ;  /* 0x0000016000037836 */ /* 0x000fe20000000000 */
[----:B-1----:R-:W1:Y:S02]  /*3d60*/  SYNCS.PHASECHK.TRANS64.TRYWAIT P1, [R0+URZ+0x150], R5 ;  /* 0x00015005000075a7 */ /* 0x002e6400080211ff */
[----:B-1-3--:R-:W-:Y:S09]  /*3d70*/  @!P1 BRA `(.L_x_76) ;  /* 0x0000004c00d89947 */ /* 0x00aff20003800000 */
.L_x_164:
[----:B------:R-:W-:Y:S01]  /*3d80*/  LEA R4, R10, UR18, 0x4 ;  /* 0x000000120a047c11 */ /* 0x000fe2000f8e20ff */
[----:B------:R-:W-:Y:S01]  /*3d90*/  @UP4 ULEA UR5, UR14, UR18, 0x3 ;  /* 0x000000120e054291 */ /* 0x000fe2000f8e18ff */
[----:B------:R-:W-:Y:S01]  /*3da0*/  PLOP3.LUT P2, PT, PT, PT, PT, 0x80, 0x8 ;  /* 0x000000000008781c */ /* 0x000fe20003f4f070 */
[----:B------:R-:W-:Y:S01]  /*3db0*/  ULEA UR23, UR22, UR18, 0x3 ;  /* 0x0000001216177291 */ /* 0x000fe2000f8e18ff */
[----:B------:R-:W-:Y:S02]  /*3dc0*/  PRMT R3, RZ, 0x654, R3 ;  /* 0x00000654ff037816 */ /* 0x000fe40000000003 */
[----:B-1----:R-:W1:Y:S01]  /*3dd0*/  LDS.128 R4, [R4+0x1e0] ;  /* 0x0001e00004047984 */ /* 0x002e620000000c00 */
[----:B------:R-:W-:Y:S02]  /*3de0*/  @P0 SHF.L.U32 R2, R8, 0x1f, RZ ;  /* 0x0000001f08020819 */ /* 0x000fe400000006ff */
[----:B------:R-:W-:Y:S01]  /*3df0*/  SHF.L.U32 R0, R11, 0x1f, RZ ;  /* 0x0000001f0b007819 */ /* 0x000fe200000006ff */
[----:B------:R-:W-:Y:S01]  /*3e00*/  @!PT LDS RZ, [RZ] ;  /* 0x00000000fffff984 */ /* 0x000fe20000000800 */
[----:B------:R-:W-:Y:S01]  /*3e10*/  @!PT LDS RZ, [RZ] ;  /* 0x00000000fffff984 */ /* 0x000fe20000000800 */
[----:B------:R-:W-:Y:S01]  /*3e20*/  @!PT LDS RZ, [RZ] ;  /* 0x00000000fffff984 */ /* 0x000fe20000000800 */
[----:B------:R-:W-:Y:S01]  /*3e30*/  @!PT LDS RZ, [RZ] ;  /* 0x00000000fffff984 */ /* 0x000fe20000000800 */
[----:B------:R2:W-:Y:S06]  /*3e40*/  MEMBAR.ALL.CTA ;  /* 0x0000000000007992 */ /* 0x0005ec0000008000 */
[----:B--2---:R-:W2:Y:S02]  /*3e50*/  FENCE.VIEW.ASYNC.S ;  /* 0x00000000000073c6 */ /* 0x004ea40000000000 */
[----:B--2---:R2:W-:Y:S01]  /*3e60*/  SYNCS.ARRIVE.TRANS64.RED.A1T0 RZ, [R3+URZ], RZ ;  /* 0x000000ff03ff79a7 */ /* 0x0045e200081004ff */
[----:B------:R2:W3:Y:S01]  /*3e70*/  @P0 SYNCS.PHASECHK.TRANS64.TRYWAIT P2, [UR5], R2 ;  /* 0x00000002ff0005a7 */ /* 0x0004e20008041105 */
[----:B------:R-:W-:Y:S01]  /*3e80*/  ULEA.HI UR5, UR22, UR22, URZ, 0x1 ;  /* 0x0000001616057291 */ /* 0x000fe2000f8f08ff */
[----:B-1----:R-:W-:-:S03]  /*3e90*/  LOP3.LUT P1, RZ, R6, 0x1, RZ, 0xc0, !PT ;  /* 0x0000000106ff7812 */ /* 0x002fc6000782c0ff */
[----:B------:R-:W-:Y:S02]  /*3ea0*/  ULOP3.LUT UR6, UR5, 0xffe, URZ, 0xc0, !UPT ;  /* 0x00000ffe05067892 */ /* 0x000fe4000f8ec0ff */
[----:B------:R-:W-:Y:S02]  /*3eb0*/  USHF.R.U32.HI UR19, URZ, 0x1, UR5 ;  /* 0x00000001ff137899 */ /* 0x000fe40008011605 */
[----:B------:R-:W-:Y:S02]  /*3ec0*/  UIADD3 UR5, UPT, UPT, -UR6, UR22, URZ ;  /* 0x0000001606057290 */ /* 0x000fe4000fffe1ff */
[----:B------:R-:W-:-:S04]  /*3ed0*/  UIMAD UR19, UR19, 0x70, UR30 ;  /* 0x00000070131378a4 */ /* 0x000fc8000f8e021e */
[----:B------:R-:W-:Y:S01]  /*3ee0*/  ULEA UR19, UR5, UR19, 0x14 ;  /* 0x0000001305137291 */ /* 0x000fe2000f8ea0ff */
[----:B------:R-:W1:Y:S02]  /*3ef0*/  SYNCS.PHASECHK.TRANS64.TRYWAIT P0, [UR23+0x190], R0 ;  /* 0x00019000ff0075a7 */ /* 0x000e640008001117 */
[----:B-123--:R-:W-:Y:S09]  /*3f00*/  @!P0 BRA `(.L_x_77) ;  /* 0x0000004c00888947 */ /* 0x00eff20003800000 */
.L_x_166:
[----:B------:R-:W-:Y:S01]  /*3f10*/  IADD3 R10, PT, PT, R10, 0x1, RZ ;  /* 0x000000010a0a7810 */ /* 0x000fe20007ffe0ff */
[----:B------:R-:W-:Y:S06]  /*3f20*/  BRA.U !UP4, `(.L_x_78) ;  /* 0x000000010c987547 */ /* 0x000fec000b800000 */
[----:B------:R-:W-:Y:S01]  /*3f30*/  UPLOP3.LUT UP2, UPT, UPT, UPT, UPT, 0x40, 0x4 ;  /* 0x000000000004789c */ /* 0x000fe20003f4e870 */
[----:B------:R-:W-:Y:S01]  /*3f40*/  UMOV UR16, UR29 ;  /* 0x0000001d00107c82 */ /* 0x000fe20008000000 */
[----:B------:R-:W-:Y:S01]  /*3f50*/  UMOV UR15, UR28 ;  /* 0x0000001c000f7c82 */ /* 0x000fe20008000000 */
[----:B------:R-:W-:-:S08]  /*3f60*/  UMOV UR5, UR14 ;  /* 0x0000000e00057c82 */ /* 0x000fd00008000000 */
.L_x_81:
[----:B------:R-:W-:Y:S02]  /*3f70*/  UIADD3 UR16, UPT, UPT, UR16, 0x1, URZ ;  /* 0x0000000110107890 */ /* 0x000fe4000fffe0ff */
[----:B--2---:R-:W-:Y:S02]  /*3f80*/  ULEA UR7, UR5, UR18, 0x3 ;  /* 0x0000001205077291 */ /* 0x004fe4000f8e18ff */
[----:B------:R-:W-:Y:S01]  /*3f90*/  UISETP.NE.AND UP3, UPT, UR16, URZ, UPT ;  /* 0x000000ff1000728c */ /* 0x000fe2000bf65270 */
[----:B---3--:R-:W-:Y:S10]  /*3fa0*/  @P2 BRA `(.L_x_79) ;  /* 0x00000000000c2947 */ /* 0x008ff40003800000 */
[----:B-1----:R-:W-:Y:S04]  /*3fb0*/  SHF.L.U32 R3, R8, 0x1f, RZ ;  /* 0x0000001f08037819 */ /* 0x002fe800000006ff */
[----:B------:R-:W1:Y:S02]  /*3fc0*/  SYNCS.PHASECHK.TRANS64.TRYWAIT P0, [UR7], R3 ;  /* 0x00000003ff0075a7 */ /* 0x000e640008001107 */
[----:B-1----:R-:W-:Y:S05]  /*3fd0*/  @!P0 BRA `(.L_x_80) ;  /* 0x0000004c006c8947 */ /* 0x002fea0003800000 */
.L_x_79:
[----:B------:R-:W-:Y:S01]  /*3fe0*/  UISETP.NE.AND UP0, UPT, UR15, 0x1, UPT ;  /* 0x000000010f00788c */ /* 0x000fe2000bf05270 */
[----:B------:R-:W-:Y:S01]  /*3ff0*/  PLOP3.LUT P2, PT, PT, PT, PT, 0x80, 0x8 ;  /* 0x000000000008781c */ /* 0x000fe20003f4f070 */
[----:B------:R-:W-:Y:S02]  /*4000*/  UIADD3 UR6, UPT, UPT, UR5, 0x1, URZ ;  /* 0x0000000105067890 */ /* 0x000fe4000fffe0ff */
[----:B------:R-:W-:Y:S02]  /*4010*/  UIADD3 UR17, UPT, UPT, UR7, 0x98, URZ ;  /* 0x0000009807117890 */ /* 0x000fe4000fffe0ff */
[----:B------:R-:W-:Y:S01]  /*4020*/  UISETP.NE.AND UP1, UPT, UR6, 0x13, UPT ;  /* 0x000000130600788c */ /* 0x000fe2000bf25270 */
[----:B------:R-:W-:Y:S01]  /*4030*/  PLOP3.LUT P0, PT, PT, PT, UP0, 0x80, 0x8 ;  /* 0x000000000008781c */ /* 0x000fe20003f0f008 */
[----:B------:R-:W-:Y:S02]  /*4040*/  UIADD3 UR15, UPT, UPT, UR15, -0x1, URZ ;  /* 0xffffffff0f0f7890 */ /* 0x000fe4000fffe0ff */
[----:B------:R-:W-:Y:S02]  /*4050*/  USEL UR8, URZ, 0x1, UP1 ;  /* 0x00000001ff087887 */ /* 0x000fe40008800000 */
[----:B------:R-:W-:Y:S01]  /*4060*/  USEL UR14, UR6, URZ, UP1 ;  /* 0x000000ff060e7287 */ /* 0x000fe20008800000 */
[----:B------:R-:W-:Y:S01]  /*4070*/  UMOV UR7, 0x80004020 ;  /* 0x8000402000077882 */ /* 0x000fe20000000000 */
[----:B------:R-:W-:Y:S02]  /*4080*/  UMOV UR9, 0x80004020 ;  /* 0x8000402000097882 */ /* 0x000fe40000000000 */
[----:B------:R-:W-:Y:S01]  /*4090*/  @UP0 ULEA UR6, UR14, UR18, 0x3 ;  /* 0x000000120e060291 */ /* 0x000fe2000f8e18ff */
[----:B------:R-:W-:Y:S01]  /*40a0*/  LOP3.LUT R8, R8, UR8, RZ, 0x3c, !PT ;  /* 0x0000000808087c12 */ /* 0x000fe2000f8e3cff */
[----:B------:R-:W-:Y:S01]  /*40b0*/  ULEA UR8, UR5, UR21, 0x8 ;  /* 0x0000001505087291 */ /* 0x000fe2000f8e40ff */
[----:B------:R-:W-:Y:S02]  /*40c0*/  UMOV UR13, 0x80004020 ;  /* 0x80004020000d7882 */ /* 0x000fe40000000000 */
[----:B-1----:R-:W-:Y:S01]  /*40d0*/  @P0 SHF.L.U32 R0, R8, 0x1f, RZ ;  /* 0x0000001f08000819 */ /* 0x002fe200000006ff */
[----:B------:R-:W-:Y:S01]  /*40e0*/  UIADD3 UR10, UPT, UPT, UR8, 0x2, URZ ;  /* 0x00000002080a7890 */ /* 0x000fe2000fffe0ff */
[----:B------:R-:W-:Y:S02]  /*40f0*/  UMOV UR11, 0x80004020 ;  /* 0x80004020000b7882 */ /* 0x000fe40000000000 */
[----:B------:R2:W3:Y:S01]  /*4100*/  @P0 SYNCS.PHASECHK.TRANS64.TRYWAIT P2, [UR6], R0 ;  /* 0x00000000ff0005a7 */ /* 0x0004e20008041106 */
[----:B------:R-:W-:Y:S03]  /*4110*/  UIMAD UR6, UR5, 0x1c0, UR4 ;  /* 0x000001c0050678a4 */ /* 0x000fe6000f8e0204 */
[----:B------:R-:W-:Y:S01]  /*4120*/  UMOV UR5, UR14 ;  /* 0x0000000e00057c82 */ /* 0x000fe20008000000 */
[----:B------:R-:W-:Y:S05]  /*4130*/  UIADD3 UR12, UPT, UPT, UR6, 0x2, URZ ;  /* 0x00000002060c7890 */ /* 0x000fea000fffe0ff */
[----:B------:R2:W-:Y:S01]  /*4140*/  UTCQMMA gdesc[UR8], gdesc[UR6], tmem[UR19], tmem[UR26], idesc[UR27], UP2 ;  /* 0x00ff1a06080075ea */ /* 0x0005e20009000313 */
[----:B------:R-:W-:Y:S03]  /*4150*/  UPLOP3.LUT UP2, UPT, UPT, UPT, UPT, 0x80, 0x8 ;  /* 0x000000000008789c */ /* 0x000fe60003f4f070 */
[----:B------:R2:W-:Y:S01]  /*4160*/  UTCQMMA gdesc[UR10], gdesc[UR12], tmem[UR19], tmem[UR24], idesc[UR25], UPT ;  /* 0x00ff180c0a0075ea */ /* 0x0005e2000b800313 */
[----:B------:R2:W-:Y:S01]  /*4170*/  UTCBAR.MULTICAST [UR17], URZ, UR20 ;  /* 0x000000ff110073e9 */ /* 0x0005e20008000814 */
[----:B------:R-:W-:Y:S06]  /*4180*/  BRA.U UP3, `(.L_x_81) ;  /* 0xfffffffd03787547 */ /* 0x000fec000b83ffff */
.L_x_78:
[----:B------:R-:W-:Y:S01]  /*4190*/  UIADD3 UR5, UPT, UPT, UR22, 0x1, URZ ;  /* 0x0000000116057890 */ /* 0x000fe2000fffe0ff */
[C---:B------:R-:W-:Y:S01]  /*41a0*/  ISETP.NE.AND P0, PT, R10.reuse, 0x2, PT ;  /* 0x000000020a00780c */ /* 0x040fe20003f05270 */
[----:B--2---:R-:W-:Y:S02]  /*41b0*/  UIADD3 UR6, UPT, UPT, UR23, 0x170, URZ ;  /* 0x0000017017067890 */ /* 0x004fe4000fffe0ff */
[----:B------:R-:W-:Y:S01]  /*41c0*/  UISETP.NE.AND UP0, UPT, UR5, 0x4, UPT ;  /* 0x000000040500788c */ /* 0x000fe2000bf05270 */
[----:B-1----:R-:W-:Y:S02]  /*41d0*/  SEL R0, RZ, 0x1, P0 ;  /* 0x00000001ff007807 */ /* 0x002fe40000000000 */
[----:B------:R-:W-:Y:S01]  /*41e0*/  SEL R10, R10, RZ, P0 ;  /* 0x000000ff0a0a7207 */ /* 0x000fe20000000000 */
[----:B------:R-:W-:Y:S01]  /*41f0*/  USEL UR7, URZ, 0x1, UP0 ;  /* 0x00000001ff077887 */ /* 0x000fe20008000000 */
[----:B------:R-:W-:Y:S01]  /*4200*/  LOP3.LUT R9, R9, R0, RZ, 0x3c, !PT ;  /* 0x0000000009097212 */ /* 0x000fe200078e3cff */
[----:B------:R-:W-:Y:S01]  /*4210*/  USEL UR22, UR5, URZ, UP0 ;  /* 0x000000ff05167287 */ /* 0x000fe20008000000 */
[----:B------:R1:W-:Y:S03]  /*4220*/  UTCBAR [UR6], URZ ;  /* 0x000000ff060073e9 */ /* 0x0003e600080000ff */
[----:B------:R-:W-:Y:S01]  /*4230*/  LOP3.LUT R11, R11, UR7, RZ, 0x3c, !PT ;  /* 0x000000070b0b7c12 */ /* 0x000fe2000f8e3cff */
[----:B------:R-:W-:Y:S07]  /*4240*/  @P1 BRA `(.L_x_82) ;  /* 0xfffffff800b41947 */ /* 0x000fee000383ffff */
[----:B------:R-:W2:Y:S01]  /*4250*/  S2UR UR8, SR_CgaCtaId ;  /* 0x00000000000879c3 */ /* 0x000ea20000008800 */
[----:B------:R-:W-:Y:S01]  /*4260*/  ELECT P0, URZ, PT ;  /* 0x0000000000ff782f */ /* 0x000fe20003800000 */
[----:B------:R-:W-:Y:S01]  /*4270*/  IMAD.MOV.U32 R0, RZ, RZ, 0x1 ;  /* 0x00000001ff007424 */ /* 0x000fe200078e00ff */
[----:B------:R-:W-:Y:S01]  /*4280*/  UIADD3 UR18, UPT, UPT, UR18, 0x190, URZ ;  /* 0x0000019012127890 */ /* 0x000fe2000fffe0ff */
[----:B------:R-:W-:Y:S01]  /*4290*/  SHF.L.U32 R3, R11, 0x1f, RZ ;  /* 0x0000001f0b037819 */ /* 0x000fe200000006ff */
[----:B------:R-:W-:-:S03]  /*42a0*/  UMOV UR4, 0x40 ;  /* 0x0000004000047882 */ /* 0x000fc60000000000 */
[----:B------:R-:W-:Y:S01]  /*42b0*/  UVIRTCOUNT.DEALLOC.SMPOOL 0x80 ;  /* 0x000000800000784c */ /* 0x000fe20000000000 */
[----:B--2---:R-:W-:Y:S02]  /*42c0*/  ULEA UR8, UR8, UR4, 0x18 ;  /* 0x0000000408087291 */ /* 0x004fe4000f8ec0ff */
[----:B------:R-:W-:-:S07]  /*42d0*/  ULEA UR4, UR22, UR18, 0x3 ;  /* 0x0000001216047291 */ /* 0x000fce000f8e18ff */
[----:B------:R2:W-:Y:S02]  /*42e0*/  @P0 STS.U8 [UR8+0x1c], R0 ;  /* 0x00001c00ff000988 */ /* 0x0005e40008000008 */
[----:B------:R-:W4:Y:S02]  /*42f0*/  SYNCS.PHASECHK.TRANS64.TRYWAIT P0, [UR4], R3 ;  /* 0x00000003ff0075a7 */ /* 0x000f240008001104 */
[----:B--2-4-:R-:W-:Y:S05]  /*4300*/  @!P0 BRA `(.L_x_83) ;  /* 0x0000004800b88947 */ /* 0x014fea0003800000 */
.L_x_169:
[----:B------:R-:W-:-:S04]  /*4310*/  UIADD3 UR4, UPT, UPT, UR22, 0x1, URZ ;  /* 0x0000000116047890 */ /* 0x000fc8000fffe0ff */
[----:B------:R-:W-:-:S04]  /*4320*/  UISETP.NE.AND UP0, UPT, UR4, 0x4, UPT ;  /* 0x000000040400788c */ /* 0x000fc8000bf05270 */
[----:B-1----:R-:W-:Y:S02]  /*4330*/  USEL UR6, URZ, 0x1, UP0 ;  /* 0x00000001ff067887 */ /* 0x002fe40008000000 */
[----:B------:R-:W-:-:S04]  /*4340*/  USEL UR4, UR4, URZ, UP0 ;  /* 0x000000ff04047287 */ /* 0x000fc80008000000 */
[----:B------:R-:W-:Y:S01]  /*4350*/  ULEA UR5, UR4, UR18, 0x3 ;  /* 0x0000001204057291 */ /* 0x000fe2000f8e18ff */
[----:B------:R-:W-:-:S04]  /*4360*/  LOP3.LUT R2, R11, UR6, RZ, 0x3c, !PT ;  /* 0x000000060b027c12 */ /* 0x000fc8000f8e3cff */
[----:B--2---:R-:W-:-:S04]  /*4370*/  SHF.L.U32 R3, R2, 0x1f, RZ ;  /* 0x0000001f02037819 */ /* 0x004fc800000006ff */
[----:B------:R-:W1:Y:S02]  /*4380*/  SYNCS.PHASECHK.TRANS64.TRYWAIT P0, [UR5], R3 ;  /* 0x00000003ff0075a7 */ /* 0x000e640008001105 */
[----:B-1----:R-:W-:Y:S05]  /*4390*/  @!P0 BRA `(.L_x_84) ;  /* 0x0000004800ac8947 */ /* 0x002fea0003800000 */
.L_x_171:
        /* <DEDUP_REMOVED lines=9> */
.L_x_173:
[----:B------:R-:W-:-:S04]  /*4430*/  UIADD3 UR4, UPT, UPT, UR4, 0x1, URZ ;  /* 0x0000000104047890 */ /* 0x000fc8000fffe0ff */
[----:B------:R-:W-:-:S04]  /*4440*/  UISETP.NE.AND UP0, UPT, UR4, 0x4, UPT ;  /* 0x000000040400788c */ /* 0x000fc8000bf05270 */
[----:B------:R-:W-:Y:S02]  /*4450*/  USEL UR5, URZ, 0x1, UP0 ;  /* 0x00000001ff057887 */ /* 0x000fe40008000000 */
[----:B------:R-:W-:-:S04]  /*4460*/  USEL UR4, UR4, URZ, UP0 ;  /* 0x000000ff04047287 */ /* 0x000fc80008000000 */
[----:B------:R-:W-:Y:S01]  /*4470*/  ULEA UR4, UR4, UR18, 0x3 ;  /* 0x0000001204047291 */ /* 0x000fe2000f8e18ff */
[----:B-1----:R-:W-:-:S04]  /*4480*/  LOP3.LUT R3, R2, UR5, RZ, 0x3c, !PT ;  /* 0x0000000502037c12 */ /* 0x002fc8000f8e3cff */
[----:B------:R-:W-:-:S04]  /*4490*/  SHF.L.U32 R3, R3, 0x1f, RZ ;  /* 0x0000001f03037819 */ /* 0x000fc800000006ff */
[----:B------:R-:W1:Y:S02]  /*44a0*/  SYNCS.PHASECHK.TRANS64.TRYWAIT P0, [UR4], R3 ;  /* 0x00000003ff0075a7 */ /* 0x000e640008001104 */
[----:B-1----:R-:W-:Y:S05]  /*44b0*/  @!P0 BRA `(.L_x_86) ;  /* 0x0000004800948947 */ /* 0x002fea0003800000 */
.L_x_175:
[----:B------:R-:W-:Y:S01]  /*44c0*/  NOP ;  /* 0x0000000000007918 */ /* 0x000fe20000000000 */
[----:B-1----:R-:W1:Y:S01]  /*44d0*/  LDS R0, [UR8+0x14] ;  /* 0x00001408ff007984 */ /* 0x002e620008000800 */
[----:B------:R-:W-:Y:S01]  /*44e0*/  ULOP3.LUT UR4, UR30, 0xffff, URZ, 0xc0, !UPT ;  /* 0x0000ffff1e047892 */ /* 0x000fe2000f8ec0ff */
[----:B------:R-:W-:Y:S01]  /*44f0*/  UMOV UR5, 0xffff ;  /* 0x0000ffff00057882 */ /* 0x000fe20000000000 */
[----:B------:R-:W-:Y:S02]  /*4500*/  UMOV UR6, 0x1 ;  /* 0x0000000100067882 */ /* 0x000fe40000000000 */
[----:B------:R-:W-:-:S04]  /*4510*/  USHF.R.U32.HI UR4, URZ, 0x5, UR4 ;  /* 0x00000005ff047899 */ /* 0x000fc80008011604 */
[----:B------:R-:W-:Y:S02]  /*4520*/  USHF.L.U32 UR5, UR5, UR4, URZ ;  /* 0x0000000405057299 */ /* 0x000fe400080006ff */
[----:B------:R-:W-:-:S04]  /*4530*/  USHF.L.U32 UR4, UR6, UR4, URZ ;  /* 0x0000000406047299 */ /* 0x000fc800080006ff */
[----:B-1----:R-:W-:-:S04]  /*4540*/  LOP3.LUT R0, R0, UR5, RZ, 0xc0, !PT ;  /* 0x0000000500007c12 */ /* 0x002fc8000f8ec0ff */
[----:B------:R-:W-:-:S13]  /*4550*/  ISETP.NE.AND P0, PT, R0, UR5, PT ;  /* 0x0000000500007c0c */ /* 0x000fda000bf05270 */
[----:B------:R-:W-:Y:S05]  /*4560*/  @P0 BRA `(.L_x_87) ;  /* 0x0000000000580947 */ /* 0x000fea0003800000 */
[----:B------:R-:W1:Y:S02]  /*4570*/  LDS R0, [UR8+0x18] ;  /* 0x00001808ff007984 */ /* 0x000e640008000800 */
[----:B-1----:R-:W-:-:S04]  /*4580*/  LOP3.LUT R0, R0, UR4, RZ, 0xc0, !PT ;  /* 0x0000000400007c12 */ /* 0x002fc8000f8ec0ff */
[----:B------:R-:W-:-:S13]  /*4590*/  ISETP.NE.AND P0, PT, R0, UR4, PT ;  /* 0x0000000400007c0c */ /* 0x000fda000bf05270 */
[----:B------:R-:W-:Y:S05]  /*45a0*/  @P0 BRA `(.L_x_88) ;  /* 0x00000000003c0947 */ /* 0x000fea0003800000 */
[----:B------:R-:W1:Y:S01]  /*45b0*/  S2R R2, SR_LANEID ;  /* 0x0000000000027919 */ /* 0x000e620000000000 */
[----:B------:R-:W-:Y:S01]  /*45c0*/  ULOP3.LUT UR5, URZ, UR5, URZ, 0x33, !UPT ;  /* 0x00000005ff057292 */ /* 0x000fe2000f8e33ff */
[----:B------:R-:W-:Y:S01]  /*45d0*/  LOP3.LUT R4, RZ, UR4, RZ, 0x33, !PT ;  /* 0x00000004ff047c12 */ /* 0x000fe2000f8e33ff */
[----:B------:R-:W-:Y:S02]  /*45e0*/  VOTEU.ANY UR4, UPT, PT ;  /* 0x0000000000047886 */ /* 0x000fe400038e0100 */
[----:B------:R-:W-:Y:S01]  /*45f0*/  UFLO.U32 UR4, UR4 ;  /* 0x00000004000472bd */ /* 0x000fe200080e0000 */
[----:B------:R-:W2:Y:S01]  /*4600*/  REDUX UR6, R4 ;  /* 0x00000000040673c4 */ /* 0x000ea20000000000 */
[----:B------:R-:W-:-:S06]  /*4610*/  IMAD.U32 R0, RZ, RZ, UR5 ;  /* 0x00000005ff007e24 */ /* 0x000fcc000f8e00ff */
[----:B------:R4:W-:Y:S01]  /*4620*/  UTCATOMSWS.AND URZ, UR5 ;  /* 0x0000000500ff79e3 */ /* 0x0009e20008000000 */
[----:B------:R-:W3:Y:S01]  /*4630*/  REDUX UR7, R0 ;  /* 0x00000000000773c4 */ /* 0x000ee20000000000 */
[----:B-1----:R-:W-:Y:S01]  /*4640*/  ISETP.EQ.U32.AND P0, PT, R2, UR4, PT ;  /* 0x0000000402007c0c */ /* 0x002fe2000bf02070 */
[----:B--2---:R-:W-:Y:S01]  /*4650*/  IMAD.U32 R2, RZ, RZ, UR6 ;  /* 0x00000006ff027e24 */ /* 0x004fe2000f8e00ff */
[----:B---3--:R-:W-:-:S11]  /*4660*/  MOV R3, UR7 ;  /* 0x0000000700037c02 */ /* 0x008fd60008000f00 */
[----:B------:R4:W-:Y:S04]  /*4670*/  @P0 ATOMS.AND RZ, [UR8+0x14], R3 ;  /* 0x00001403ffff098c */ /* 0x0009e8000a800008 */
[----:B------:R4:W-:Y:S01]  /*4680*/  @P0 ATOMS.AND RZ, [UR8+0x18], R2 ;  /* 0x00001802ffff098c */ /* 0x0009e2000a800008 */
[----:B------:R-:W-:Y:S05]  /*4690*/  BRA `(.L_x_89) ;  /* 0x0000000000147947 */ /* 0x000fea0003800000 */
.L_x_88:
[----:B------:R-:W-:Y:S02]  /*46a0*/  MOV R2, 0x46c0 ;  /* 0x000046c000027802 */ /* 0x000fe40000000f00 */
[----:B---3-5:R-:W-:Y:S05]  /*46b0*/  CALL.REL.NOINC `($__internal_0_$__cuda_sm10x_tcgen05_guardrail_trap_col_being_dealloced_not_returned_by_alloc) ;  /* 0x0000004800b47944 */ /* 0x028fea0003c00000 */
[----:B------:R-:W-:Y:S05]  /*46c0*/  BRA `(.L_x_89) ;  /* 0x0000000000087947 */ /* 0x000fea0003800000 */
.L_x_87:
[----:B------:R-:W-:Y:S02]  /*46d0*/  MOV R2, 0x46f0 ;  /* 0x000046f000027802 */ /* 0x000fe40000000f00 */
[----:B---3-5:R-:W-:Y:S05]  /*46e0*/  CALL.REL.NOINC `($__internal_2_$__cuda_sm10x_tcgen05_guardrail_trap_unallocated_columns_being_dealloced) ;  /* 0x0000004800c07944 */ /* 0x028fea0003c00000 */
.L_x_89:
[----:B------:R-:W-:Y:S01]  /*46f0*/  NOP ;  /* 0x0000000000007918 */ /* 0x000fe20000000000 */
[----:B----4-:R-:W-:Y:S05]  /*4700*/  EXIT ;  /* 0x000000000000794d */ /* 0x010fea0003800000 */
.L_x_71:
[----:B------:R-:W-:-:S09]  /*4710*/  UISETP.NE.OR UP0, UPT, UR20, 0x3, !UP3 ;  /* 0x000000031400788c */ /* 0x000fd2000df05670 */
[----:B------:R-:W-:Y:S05]  /*4720*/  BRA.U UP0, `(.L_x_90) ;  /* 0x0000000d00b87547 */ /* 0x000fea000b800000 */
[----:B------:R-:W2:Y:S01]  /*4730*/  LDCU.64 UR4, c[0x0][0x888] ;  /* 0x00011100ff0477ac */ /* 0x000ea20008000a00 */
[----:B------:R-:W3:Y:S01]  /*4740*/  S2UR UR10, SR_CgaCtaId ;  /* 0x00000000000a79c3 */ /* 0x000ee20000008800 */
[----:B------:R-:W-:Y:S02]  /*4750*/  HFMA2 R9, -RZ, RZ, 0, 0 ;  /* 0x00000000ff097431 */ /* 0x000fe400000001ff */
[----:B------:R-:W-:Y:S01]  /*4760*/  IMAD.MOV.U32 R11, RZ, RZ, 0x1 ;  /* 0x00000001ff0b7424 */ /* 0x000fe200078e00ff */
[----:B------:R-:W4:Y:S01]  /*4770*/  LDCU UR38, c[0x0][0x370] ;  /* 0x00006e00ff2677ac */ /* 0x000f220008000800 */
[----:B------:R-:W-:Y:S01]  /*4780*/  IMAD.MOV.U32 R10, RZ, RZ, RZ ;  /* 0x000000ffff0a7224 */ /* 0x000fe200078e00ff */
[----:B------:R-:W-:Y:S01]  /*4790*/  MOV R8, 0x1c00 ;  /* 0x00001c0000087802 */ /* 0x000fe20000000f00 */
[----:B------:R-:W4:Y:S01]  /*47a0*/  LDCU.128 UR52, c[0x0][0xb10] ;  /* 0x00016200ff3477ac */ /* 0x000f220008000c00 */
[----:B------:R-:W1:Y:S01]  /*47b0*/  LDC.64 R12, c[0x0][0x348] ;  /* 0x0000d200ff0c7b82 */ /* 0x000e620000000a00 */
[----:B------:R-:W3:Y:S01]  /*47c0*/  LDCU UR37, c[0x0][0x374] ;  /* 0x00006e80ff2577ac */ /* 0x000ee20008000800 */
[----:B------:R-:W3:Y:S01]  /*47d0*/  LDCU.64 UR30, c[0x0][0x890] ;  /* 0x00011200ff1e77ac */ /* 0x000ee20008000a00 */
[----:B--2---:R-:W-:Y:S01]  /*47e0*/  UISETP.NE.U32.AND UP0, UPT, UR4, URZ, UPT ;  /* 0x000000ff0400728c */ /* 0x004fe2000bf05070 */
[----:B------:R-:W2:Y:S01]  /*47f0*/  LDCU UR15, c[0x0][0xb0c] ;  /* 0x00016180ff0f77ac */ /* 0x000ea20008000800 */
[----:B------:R-:W2:Y:S01]  /*4800*/  LDCU UR44, c[0x0][0xb20] ;  /* 0x00016400ff2c77ac */ /* 0x000ea20008000800 */
[----:B------:R-:W2:Y:S01]  /*4810*/  LDCU UR4, c[0x0][0xb30] ;  /* 0x00016600ff0477ac */ /* 0x000ea20008000800 */
[----:B------:R-:W-:Y:S01]  /*4820*/  UMOV UR21, 0x400 ;  /* 0x0000040000157882 */ /* 0x000fe20000000000 */
[----:B----4-:R-:W-:-:S02]  /*4830*/  UIMAD.WIDE.U32 UR6, UR38, UR52, URZ ;  /* 0x00000034260672a5 */ /* 0x010fc4000f8e00ff */
[----:B---3--:R-:W-:Y:S02]  /*4840*/  UIMAD.WIDE.U32 UR8, UR37, UR55, URZ ;  /* 0x00000037250872a5 */ /* 0x008fe4000f8e00ff */
[----:B------:R-:W-:Y:S02]  /*4850*/  ULEA UR21, UR10, UR21, 0x18 ;  /* 0x000000150a157291 */ /* 0x000fe4000f8ec0ff */
[----:B------:R-:W-:Y:S02]  /*4860*/  UISETP.NE.U32.AND UP6, UPT, UR30, URZ, UPT ;  /* 0x000000ff1e00728c */ /* 0x000fe4000bfc5070 */
[----:B------:R-:W-:Y:S02]  /*4870*/  UIADD3 UR39, UPT, UPT, UR21, 0x130, URZ ;  /* 0x0000013015277890 */ /* 0x000fe4000fffe0ff */
[----:B------:R-:W-:Y:S02]  /*4880*/  UISETP.NE.AND.EX UP5, UPT, UR5, URZ, UPT, UP0 ;  /* 0x000000ff0500728c */ /* 0x000fe4000bfa5300 */
[----:B------:R-:W-:Y:S01]  /*4890*/  UISETP.NE.AND UP0, UPT, UR41, 0x1, UPT ;  /* 0x000000012900788c */ /* 0x000fe2000bf05270 */
[----:B------:R-:W-:Y:S01]  /*48a0*/  UMOV UR6, UR7 ;  /* 0x0000000700067c82 */ /* 0x000fe20008000000 */
[----:B------:R-:W-:Y:S01]  /*48b0*/  UMOV UR40, UR9 ;  /* 0x0000000900287c82 */ /* 0x000fe20008000000 */
[----:B------:R-:W-:-:S02]  /*48c0*/  USEL UR43, URZ, 0x1, UP4 ;  /* 0x00000001ff2b7887 */ /* 0x000fc4000a000000 */
[----:B--2---:R-:W-:Y:S02]  /*48d0*/  UISETP.NE.AND UP0, UPT, UR15, 0x1, UPT ;  /* 0x000000010f00788c */ /* 0x004fe4000bf05270 */
[----:B------:R-:W-:Y:S02]  /*48e0*/  UPLOP3.LUT UP1, UPT, UPT, UPT, UPT, 0x40, 0x4 ;  /* 0x000000000004789c */ /* 0x000fe40003f2e870 */
[----:B------:R-:W-:Y:S01]  /*48f0*/  UISETP.GE.AND UP3, UPT, UR41, 0x1, UPT ;  /* 0x000000012900788c */ /* 0x000fe2000bf66270 */
[----:B------:R-:W2:Y:S01]  /*4900*/  LDCU.64 UR22, c[0x0][0xb28] ;  /* 0x00016500ff1677ac */ /* 0x000ea20008000a00 */
[----:B------:R-:W-:Y:S02]  /*4910*/  UISETP.NE.AND.EX UP6, UPT, UR31, URZ, UPT, UP6 ;  /* 0x000000ff1f00728c */ /* 0x000fe4000bfc5360 */
[----:B------:R-:W-:Y:S02]  /*4920*/  UPRMT UR39, UR10, 0x654, UR39 ;  /* 0x000006540a277896 */ /* 0x000fe40008000027 */
[----:B------:R-:W-:-:S02]  /*4930*/  USHF.R.U32.HI UR42, URZ, UR53, UR6 ;  /* 0x00000035ff2a7299 */ /* 0x000fc40008011606 */
[----:B------:R-:W-:Y:S02]  /*4940*/  USHF.R.U32.HI UR40, URZ, UR44, UR40 ;  /* 0x0000002cff287299 */ /* 0x000fe40008011628 */
[----:B------:R-:W-:Y:S02]  /*4950*/  UISETP.NE.AND UP0, UPT, UR54, 0x1, UPT ;  /* 0x000000013600788c */ /* 0x000fe4000bf05270 */
[----:B-1----:R-:W-:-:S11]  /*4960*/  UISETP.NE.AND UP4, UPT, UR4, 0x1, UPT ;  /* 0x000000010400788c */ /* 0x002fd6000bf85270 */
.L_x_98:
[C---:B------:R-:W-:Y:S02]  /*4970*/  LEA R3, R10.reuse, UR21, 0x3 ;  /* 0x000000150a037c11 */ /* 0x040fe4000f8e18ff */
[----:B------:R-:W-:Y:S02]  /*4980*/  SHF.L.U32 R0, R9, 0x1f, RZ ;  /* 0x0000001f09007819 */ /* 0x000fe400000006ff */
[----:B------:R-:W-:Y:S02]  /*4990*/  LEA R5, R10, UR21, 0x4 ;  /* 0x000000150a057c11 */ /* 0x000fe4000f8e20ff */
[----:B-1----:R-:W1:Y:S02]  /*49a0*/  SYNCS.PHASECHK.TRANS64.TRYWAIT P0, [R3+URZ+0x150], R0 ;  /* 0x00015000030075a7 */ /* 0x002e6400080011ff */
[----:B-1----:R-:W-:Y:S05]  /*49b0*/  @!P0 BRA `(.L_x_91) ;  /* 0x00000044006c8947 */ /* 0x002fea0003800000 */
.L_x_176:
        /* <DEDUP_REMOVED lines=8> */
[----:B---3--:R-:W-:Y:S11]  /*4a40*/  LOP3.LUT P0, RZ, R6, 0x1, RZ, 0xc0, !PT ;  /* 0x0000000106ff7812 */ /* 0x008ff6000780c0ff */
[----:B------:R-:W-:Y:S02]  /*4a50*/  @!UPT UIADD3 URZ, UPT, UPT, URZ, URZ, URZ ;  /* 0x000000fffffff290 */ /* 0x000fe4000fffe0ff */
[----:B----4-:R-:W-:Y:S01]  /*4a60*/  VOTEU.ANY UP3, P0 ;  /* 0x0000000000ff7886 */ /* 0x010fe20000060100 */
[----:B------:R-:W-:Y:S11]  /*4a70*/  PLOP3.LUT P0, PT, PT, PT, UP3, 0x80, 0x8 ;  /* 0x000000000008781c */ /* 0x000ff60003f0f038 */
[----:B------:R-:W-:Y:S02]  /*4a80*/  @!UPT UIADD3 URZ, UPT, UPT, URZ, URZ, URZ ;  /* 0x000000fffffff290 */ /* 0x000fe4000fffe0ff */
[----:B-1----:R-:W-:Y:S02]  /*4a90*/  @P0 SHF.R.U32.HI R0, RZ, 0x10, R5 ;  /* 0x00000010ff000819 */ /* 0x002fe40000011605 */
[----:B------:R-:W-:Y:S02]  /*4aa0*/  @P0 MOV R2, R4 ;  /* 0x0000000400020202 */ /* 0x000fe40000000f00 */
[----:B------:R-:W-:Y:S01]  /*4ab0*/  @P0 R2UR UR4, R0 ;  /* 0x00000000000402ca */ /* 0x000fe200000e0000 */
[----:B------:R-:W-:Y:S01]  /*4ac0*/  VIADD R0, R3, 0x160 ;  /* 0x0000016003007836 */ /* 0x000fe20000000000 */
[----:B------:R-:W-:Y:S02]  /*4ad0*/  @P0 LOP3.LUT R4, R5, 0xffff, RZ, 0xc0, !PT ;  /* 0x0000ffff05040812 */ /* 0x000fe400078ec0ff */
[----:B------:R-:W-:Y:S02]  /*4ae0*/  @P0 R2UR UR6, R2 ;  /* 0x00000000020602ca */ /* 0x000fe400000e0000 */
[----:B------:R-:W-:Y:S02]  /*4af0*/  PRMT R0, RZ, 0x654, R0 ;  /* 0x00000654ff007816 */ /* 0x000fe40000000000 */
[----:B------:R-:W-:Y:S02]  /*4b00*/  @P0 R2UR UR5, R4 ;  /* 0x00000000040502ca */ /* 0x000fe400000e0000 */
[----:B------:R1:W-:Y:S03]  /*4b10*/  SYNCS.ARRIVE.TRANS64.RED.A1T0 RZ, [R0+URZ], RZ ;  /* 0x000000ff00ff79a7 */ /* 0x0003e600081004ff */
[----:B------:R-:W-:Y:S04]  /*4b20*/  @UP3 UMOV UR29, UR4 ;  /* 0x00000004001d3c82 */ /* 0x000fe80008000000 */
[----:B------:R-:W-:Y:S04]  /*4b30*/  @UP3 UMOV UR14, UR6 ;  /* 0x00000006000e3c82 */ /* 0x000fe80008000000 */
[----:B------:R-:W-:Y:S01]  /*4b40*/  @UP3 UMOV UR13, UR5 ;  /* 0x00000005000d3c82 */ /* 0x000fe20008000000 */
[----:B------:R-:W-:Y:S05]  /*4b50*/  BRA.U !UP0, `(.L_x_92) ;  /* 0x0000000108c07547 */ /* 0x000fea000b800000 */
[----:B------:R-:W-:Y:S02]  /*4b60*/  UIMAD.WIDE.U32 UR8, UR13, UR55, URZ ;  /* 0x000000370d0872a5 */ /* 0x000fe4000f8e00ff */
[----:B------:R-:W-:Y:S02]  /*4b70*/  UP2UR UR12, UPR, URZ, 0x4 ;  /* 0x00000004ff0c7883 */ /* 0x000fe40008000000 */
[----:B------:R-:W-:Y:S02]  /*4b80*/  UISETP.NE.AND UP2, UPT, UR54, 0x1, UPT ;  /* 0x000000013600788c */ /* 0x000fe4000bf45270 */
[----:B------:R-:W-:Y:S02]  /*4b90*/  UIMAD.WIDE.U32 UR10, UR14, UR52, URZ ;  /* 0x000000340e0a72a5 */ /* 0x000fe4000f8e00ff */
[----:B------:R-:W-:Y:S02]  /*4ba0*/  USEL UR4, UR37, UR40, !UP2 ;  /* 0x0000002825047287 */ /* 0x000fe4000d000000 */
[----:B------:R-:W-:Y:S02]  /*4bb0*/  UISETP.NE.AND UP0, UPT, UR15, 0x1, UPT ;  /* 0x000000010f00788c */ /* 0x000fe4000bf05270 */
[----:B------:R-:W-:Y:S02]  /*4bc0*/  UP2UR UR20, UPR, URZ, 0x2 ;  /* 0x00000002ff147883 */ /* 0x000fe40008000000 */
[----:B------:R-:W-:Y:S02]  /*4bd0*/  UISETP.NE.AND UP1, UPT, UR41, 0x1, UPT ;  /* 0x000000012900788c */ /* 0x000fe4000bf25270 */
[----:B--2---:R-:W-:Y:S02]  /*4be0*/  UIMAD.WIDE.U32 UR16, UR4, UR22, URZ ;  /* 0x00000016041072a5 */ /* 0x004fe4000f8e00ff */
[----:B------:R-:W-:Y:S01]  /*4bf0*/  USEL UR7, UR38, UR42, !UP0 ;  /* 0x0000002a26077287 */ /* 0x000fe2000c000000 */
[----:B------:R-:W-:Y:S02]  /*4c00*/  UMOV UR5, UR9 ;  /* 0x0000000900057c82 */ /* 0x000fe40008000000 */
[----:B------:R-:W-:Y:S02]  /*4c10*/  USHF.R.U32.HI UR6, URZ, UR44, UR5 ;  /* 0x0000002cff067299 */ /* 0x000fe40008011605 */
[----:B------:R-:W-:Y:S02]  /*4c20*/  UIMAD.WIDE.U32 UR18, UR7, UR22, URZ ;  /* 0x00000016071272a5 */ /* 0x000fe4000f8e00ff */
[----:B------:R-:W-:Y:S02]  /*4c30*/  USEL UR6, UR13, UR6, !UP2 ;  /* 0x000000060d067287 */ /* 0x000fe4000d000000 */
[----:B------:R-:W-:Y:S01]  /*4c40*/  UISETP.NE.AND UP2, UPT, UR12, URZ, UPT ;  /* 0x000000ff0c00728c */ /* 0x000fe2000bf45270 */
[----:B------:R-:W-:Y:S01]  /*4c50*/  UMOV UR5, UR11 ;  /* 0x0000000b00057c82 */ /* 0x000fe20008000000 */
[----:B------:R-:W-:Y:S02]  /*4c60*/  UIMAD.WIDE.U32 UR10, UR6, UR22, URZ ;  /* 0x00000016060a72a5 */ /* 0x000fe4000f8e00ff */
[----:B------:R-:W-:Y:S03]  /*4c70*/  USHF.R.U32.HI UR8, URZ, UR53, UR5 ;  /* 0x00000035ff087299 */ /* 0x000fe60008011605 */
[----:B------:R-:W-:Y:S02]  /*4c80*/  UMOV UR5, UR17 ;  /* 0x0000001100057c82 */ /* 0x000fe40008000000 */
[----:B------:R-:W-:Y:S03]  /*4c90*/  @UP1 USHF.R.U32.HI UR4, URZ, UR23, UR5 ;  /* 0x00000017ff041299 */ /* 0x000fe60008011605 */
[----:B------:R-:W-:Y:S01]  /*4ca0*/  UMOV UR5, UR19 ;  /* 0x0000001300057c82 */ /* 0x000fe20008000000 */
[----:B------:R-:W-:Y:S02]  /*4cb0*/  UIMAD UR4, UR41, UR4, URZ ;  /* 0x00000004290472a4 */ /* 0x000fe4000f8e02ff */
[----:B------:R-:W-:Y:S02]  /*4cc0*/  @UP1 USHF.R.U32.HI UR7, URZ, UR23, UR5 ;  /* 0x00000017ff071299 */ /* 0x000fe40008011605 */
[----:B------:R-:W-:Y:S02]  /*4cd0*/  USEL UR5, UR14, UR8, !UP0 ;  /* 0x000000080e057287 */ /* 0x000fe4000c000000 */
[----:B------:R-:W-:Y:S02]  /*4ce0*/  UIMAD UR8, UR41, UR7, URZ ;  /* 0x00000007290872a4 */ /* 0x000fe4000f8e02ff */
[----:B------:R-:W-:Y:S03]  /*4cf0*/  UISETP.GE.AND UP0, UPT, UR6, UR4, UPT ;  /* 0x000000040600728c */ /* 0x000fe6000bf06270 */
[----:B------:R-:W-:Y:S01]  /*4d00*/  UMOV UR4, UR11 ;  /* 0x0000000b00047c82 */ /* 0x000fe20008000000 */
[----:B------:R-:W-:Y:S02]  /*4d10*/  UISETP.GE.OR UP0, UPT, UR5, UR8, UP0 ;  /* 0x000000080500728c */ /* 0x000fe40008706670 */
[----:B------:R-:W-:Y:S02]  /*4d20*/  USHF.R.U32.HI UR4, URZ, UR23, UR4 ;  /* 0x00000017ff047299 */ /* 0x000fe40008011604 */
[----:B------:R-:W-:Y:S02]  /*4d30*/  UIMAD.WIDE.U32 UR8, UR5, UR22, URZ ;  /* 0x00000016050872a5 */ /* 0x000fe4000f8e00ff */
[----:B------:R-:W-:Y:S04]  /*4d40*/  USEL UR10, UR6, UR4, !UP1 ;  /* 0x00000004060a7287 */ /* 0x000fe8000c800000 */
[----:B------:R-:W-:Y:S01]  /*4d50*/  UIADD3 UR11, UPT, UPT, -UR10, URZ, URZ ;  /* 0x000000ff0a0b7290 */ /* 0x000fe2000fffe1ff */
[----:B------:R-:W-:Y:S02]  /*4d60*/  @!UP0 UMOV UR4, UR9 ;  /* 0x0000000900048c82 */ /* 0x000fe40008000000 */
[----:B------:R-:W-:Y:S02]  /*4d70*/  @!UP0 USHF.R.U32.HI UR4, URZ, UR23, UR4 ;  /* 0x00000017ff048299 */ /* 0x000fe40008011604 */
[----:B------:R-:W-:Y:S02]  /*4d80*/  UIMAD UR8, UR41, UR11, UR6 ;  /* 0x0000000b290872a4 */ /* 0x000fe4000f8e0206 */
[----:B------:R-:W-:Y:S02]  /*4d90*/  @!UP0 USEL UR4, UR5, UR4, !UP1 ;  /* 0x0000000405048287 */ /* 0x000fe4000c800000 */
[----:B------:R-:W-:Y:S02]  /*4da0*/  UISETP.NE.AND UP1, UPT, UR20, URZ, UPT ;  /* 0x000000ff1400728c */ /* 0x000fe4000bf25270 */
[----:B------:R-:W-:Y:S02]  /*4db0*/  @!UP0 UIMAD UR7, UR7, UR8, UR4 ;  /* 0x00000008070782a4 */ /* 0x000fe4000f8e0204 */
[----:B------:R-:W-:Y:S02]  /*4dc0*/  @!UP0 UIADD3 UR9, UPT, UPT, UR10, -UR4, URZ ;  /* 0x800000040a098290 */ /* 0x000fe4000fffe0ff */
[----:B------:R-:W-:Y:S02]  /*4dd0*/  UIADD3 UR8, UPT, UPT, -UR6, URZ, URZ ;  /* 0x000000ff06087290 */ /* 0x000fe4000fffe1ff */
[----:B------:R-:W-:Y:S02]  /*4de0*/  UIADD3 UR4, UPT, UPT, -UR5, URZ, URZ ;  /* 0x000000ff05047290 */ /* 0x000fe4000fffe1ff */
[----:B------:R-:W-:Y:S03]  /*4df0*/  @!UP0 UIMAD UR6, UR9, UR41, UR5 ;  /* 0x00000029090682a4 */ /* 0x000fe6000f8e0205 */
[----:B------:R-:W-:Y:S01]  /*4e00*/  @!UP0 UMOV UR5, UR7 ;  /* 0x0000000700058c82 */ /* 0x000fe20008000000 */
[----:B------:R-:W-:Y:S02]  /*4e10*/  UIMAD UR7, UR15, UR4, UR14 ;  /* 0x000000040f0772a4 */ /* 0x000fe4000f8e020e */
[----:B------:R-:W-:Y:S02]  /*4e20*/  UIMAD UR4, UR54, UR8, UR13 ;  /* 0x00000008360472a4 */ /* 0x000fe4000f8e020d */
[----:B------:R-:W-:Y:S02]  /*4e30*/  UIMAD UR14, UR5, UR15, UR7 ;  /* 0x0000000f050e72a4 */ /* 0x000fe4000f8e0207 */
[----:B------:R-:W-:Y:S11]  /*4e40*/  UIMAD UR13, UR6, UR54, UR4 ;  /* 0x00000036060d72a4 */ /* 0x000ff6000f8e0204 */
[----:B------:R-:W-:Y:S01]  /*4e50*/  @!UPT UIADD3 URZ, UPT, UPT, URZ, URZ, URZ ;  /* 0x000000fffffff290 */ /* 0x000fe2000fffe0ff */
.L_x_92:
[----:B------:R-:W3:Y:S01]  /*4e60*/  @!UP4 LDCU.128 UR8, c[0x0][0xb10] ;  /* 0x00016200ff08c7ac */ /* 0x000ee20008000c00 */
[----:B------:R-:W-:Y:S02]  /*4e70*/  ISETP.NE.U32.AND P0, PT, RZ, UR30, PT ;  /* 0x0000001eff007c0c */ /* 0x000fe4000bf05070 */
[----:B------:R-:W-:Y:S02]  /*4e80*/  SHF.L.U32 R2, R11, 0x1f, RZ ;  /* 0x0000001f0b027819 */ /* 0x000fe400000006ff */
[----:B------:R-:W-:Y:S01]  /*4e90*/  ISETP.NE.AND.EX P0, PT, RZ, UR31, PT, P0 ;  /* 0x0000001fff007c0c */ /* 0x000fe2000bf05300 */
[----:B------:R-:W4:Y:S01]  /*4ea0*/  @!UP4 LDCU UR5, c[0x0][0xb0c] ;  /* 0x00016180ff05c7ac */ /* 0x000f220008000800 */
[----:B---3--:R-:W-:Y:S07]  /*4eb0*/  UIMAD.WIDE.U32 UR6, UR14, UR8, URZ ;  /* 0x000000080e0672a5 */ /* 0x008fee000f8e00ff */
[----:B------:R-:W-:Y:S01]  /*4ec0*/  @!UP4 UMOV UR4, UR7 ;  /* 0x000000070004cc82 */ /* 0x000fe20008000000 */
[----:B----4-:R-:W-:Y:S02]  /*4ed0*/  @!UP4 UISETP.NE.AND UP0, UPT, UR5, 0x1, UPT ;  /* 0x000000010500c88c */ /* 0x010fe4000bf05270 */
[----:B------:R-:W-:Y:S02]  /*4ee0*/  @!UP4 USHF.R.U32.HI UR4, URZ, UR9, UR4 ;  /* 0x00000009ff04c299 */ /* 0x000fe40008011604 */
[----:B------:R-:W-:Y:S02]  /*4ef0*/  UIMAD.WIDE.U32 UR6, UR13, UR11, URZ ;  /* 0x0000000b0d0672a5 */ /* 0x000fe4000f8e00ff */
[----:B------:R-:W-:Y:S02]  /*4f00*/  @!UP4 USEL UR8, UR14, UR4, !UP0 ;  /* 0x000000040e08c287 */ /* 0x000fe4000c000000 */
[----:B------:R-:W-:Y:S03]  /*4f10*/  @!UP4 UISETP.NE.AND UP0, UPT, UR10, 0x1, UPT ;  /* 0x000000010a00c88c */ /* 0x000fe6000bf05270 */
[----:B------:R-:W-:Y:S02]  /*4f20*/  @!UP4 UMOV UR6, UR7 ;  /* 0x000000070006cc82 */ /* 0x000fe40008000000 */
[----:B------:R-:W3:Y:S02]  /*4f30*/  @!UP4 LDCU UR4, c[0x0][0xb20] ;  /* 0x00016400ff04c7ac */ /* 0x000ee40008000800 */
[----:B---3--:R-:W-:Y:S04]  /*4f40*/  @!UP4 USHF.R.U32.HI UR6, URZ, UR4, UR6 ;  /* 0x00000004ff06c299 */ /* 0x008fe80008011606 */
[----:B------:R-:W-:Y:S04]  /*4f50*/  @!UP4 USEL UR6, UR13, UR6, !UP0 ;  /* 0x000000060d06c287 */ /* 0x000fe8000c000000 */
[----:B------:R-:W-:Y:S02]  /*4f60*/  @!UP4 UIADD3 UR4, UPT, UPT, -UR8, UR6, URZ ;  /* 0x000000060804c290 */ /* 0x000fe4000fffe1ff */
[----:B------:R-:W-:Y:S02]  /*4f70*/  @!UP4 UIADD3 UR6, UPT, UPT, UR8, -UR6, URZ ;  /* 0x800000060806c290 */ /* 0x000fe4000fffe0ff */
[----:B------:R-:W-:Y:S02]  /*4f80*/  @!UP4 UIMAD UR14, UR4, UR5, UR14 ;  /* 0x00000005040ec2a4 */ /* 0x000fe4000f8e020e */
[----:B------:R-:W-:Y:S01]  /*4f90*/  @!UP4 UIMAD UR13, UR6, UR10, UR13 ;  /* 0x0000000a060dc2a4 */ /* 0x000fe2000f8e020d */
[----:B------:R-:W-:Y:S11]  /*4fa0*/  BRA.U UP1, `(.L_x_93) ;  /* 0x0000000101107547 */ /* 0x000ff6000b800000 */
[----:B-1----:R-:W-:Y:S04]  /*4fb0*/  MOV R0, UR43 ;  /* 0x0000002b00007c02 */ /* 0x002fe80008000f00 */
[----:B------:R-:W-:Y:S04]  /*4fc0*/  SHF.L.U32 R3, R0, 0x1f, RZ ;  /* 0x0000001f00037819 */ /* 0x000fe800000006ff */
[----:B------:R-:W1:Y:S02]  /*4fd0*/  SYNCS.PHASECHK.TRANS64.TRYWAIT P1, [UR21+0x148], R3 ;  /* 0x00014803ff0075a7 */ /* 0x000e640008021115 */
[----:B-1----:R-:W-:Y:S05]  /*4fe0*/  @!P1 BRA `(.L_x_94) ;  /* 0x0000003c00f49947 */ /* 0x002fea0003800000 */
.L_x_93:
[----:B------:R-:W-:Y:S05]  /*4ff0*/  BRA.U !UP6, `(.L_x_95) ;  /* 0x000000010e387547 */ /* 0x000fea000b800000 */
[----:B------:R-:W-:Y:S01]  /*5000*/  UPLOP3.LUT UP2, UPT, UPT, UPT, UP5, 0x80, 0x8 ;  /* 0x000000000008789c */ /* 0x000fe20003f4f050 */
[----:B------:R-:W-:Y:S01]  /*5010*/  HFMA2 R121, -RZ, RZ, 0, 5.9604644775390625e-08 ;  /* 0x00000001ff797431 */ /* 0x000fe200000001ff */
[----:B------:R-:W1:Y:S04]  /*5020*/  LDCU.64 UR8, c[0x0][0x358] ;  /* 0x00006b00ff0877ac */ /* 0x000e680008000a00 */
[----:B------:R-:W-:Y:S05]  /*5030*/  PLOP3.LUT P1, PT, PT, PT, UP2, 0x80, 0x8 ;  /* 0x000000000008781c */ /* 0x000fea0003f2f028 */
[----:B------:R-:W3:Y:S01]  /*5040*/  @UP2 LDCU.64 UR4, c[0x0][0x888] ;  /* 0x00011100ff0427ac */ /* 0x000ee20008000a00 */
[----:B------:R-:W-:Y:S04]  /*5050*/  @UP2 UIMAD UR6, UR36, UR30, URZ ;  /* 0x0000001e240622a4 */ /* 0x000fe8000f8e02ff */
[----:B---3--:R-:W-:Y:S06]  /*5060*/  @UP2 UIMAD.WIDE UR4, UR6, 0x4, UR4 ;  /* 0x00000004060428a5 */ /* 0x008fec000f8e0204 */
[----:B------:R-:W-:Y:S02]  /*5070*/  IMAD.U32 R4, RZ, RZ, UR4 ;  /* 0x00000004ff047e24 */ /* 0x000fe4000f8e00ff */
[----:B------:R-:W-:Y:S05]  /*5080*/  IMAD.U32 R5, RZ, RZ, UR5 ;  /* 0x00000005ff057e24 */ /* 0x000fea000f8e00ff */
[----:B-1----:R-:W3:Y:S02]  /*5090*/  @P1 LDG.E R0, desc[UR8][R4.64] ;  /* 0x0000000804001981 */ /* 0x002ee4000c1e1900 */
[----:B---3--:R-:W-:Y:S01]  /*50a0*/  @P1 R2UR UR45, R0 ;  /* 0x00000000002d12ca */ /* 0x008fe200000e0000 */
[----:B------:R-:W-:Y:S05]  /*50b0*/  IMAD.MOV.U32 R0, RZ, RZ, 0x1 ;  /* 0x00000001ff007424 */ /* 0x000fea00078e00ff */
[----:B------:R-:W-:Y:S08]  /*50c0*/  @!P1 PRMT R121, R0, 0x7610, R121 ;  /* 0x0000761000799816 */ /* 0x000ff00000000079 */
[----:B------:R-:W3:Y:S02]  /*50d0*/  @!UP2 LDCU UR45, c[0x0][0x880] ;  /* 0x00011000ff2da7ac */ /* 0x000ee40008000800 */
.L_x_95:
[----:B---3--:R-:W-:Y:S01]  /*50e0*/  @!P0 FSETP.EQ.AND P2, PT, RZ, UR45, PT ;  /* 0x0000002dff008c0b */ /* 0x008fe2000bf42000 */
[----:B------:R-:W-:Y:S01]  /*50f0*/  @!UPT UIADD3 URZ, UPT, UPT, URZ, URZ, URZ ;  /* 0x000000fffffff290 */ /* 0x000fe2000fffe0ff */
[----:B------:R-:W-:Y:S11]  /*5100*/  @!P0 BRA `(.L_x_96) ;  /* 0x0000000000148947 */ /* 0x000ff60003800000 */
[----:B------:R-:W-:Y:S02]  /*5110*/  LOP3.LUT P0, RZ, R121, 0xff, RZ, 0xc0, !PT ;  /* 0x000000ff79ff7812 */ /* 0x000fe4000780c0ff */
[----:B------:R-:W-:Y:S04]  /*5120*/  PLOP3.LUT P2, PT, PT, PT, UP2, 0x80, 0x8 ;  /* 0x000000000008781c */ /* 0x000fe80003f4f028 */
[----:B------:R-:W-:Y:S07]  /*5130*/  PLOP3.LUT P2, PT, P2, PT, PT, 0x8, 0x80 ;  /* 0x000000000080781c */ /* 0x000fee000174e170 */
[----:B------:R-:W-:Y:S11]  /*5140*/  @P0 FSETP.EQ.AND P2, PT, RZ, UR45, PT ;  /* 0x0000002dff000c0b */ /* 0x000ff6000bf42000 */
[----:B------:R-:W-:Y:S02]  /*5150*/  @!UPT UIADD3 URZ, UPT, UPT, URZ, URZ, URZ ;  /* 0x000000fffffff290 */ /* 0x000fe4000fffe0ff */
.L_x_96:
[----:B------:R-:W3:Y:S01]  /*5160*/  SYNCS.PHASECHK.TRANS64.TRYWAIT P0, [UR21+0x138], R2 ;  /* 0x00013802ff0075a7 */ /* 0x000ee20008001115 */
[----:B------:R-:W-:Y:S02]  /*5170*/  ELECT P1, URZ, PT ;  /* 0x0000000000ff782f */ /* 0x000fe40003820000 */
[----:B------:R-:W-:Y:S01]  /*5180*/  IADD3 R10, PT, PT, R10, 0x1, RZ ;  /* 0x000000010a0a7810 */ /* 0x000fe20007ffe0ff */
[----:B---3--:R-:W-:Y:S10]  /*5190*/  @!P0 BRA `(.L_x_97) ;  /* 0x0000003c00a08947 */ /* 0x008ff40003800000 */
.L_x_179:
[----:B------:R-:W-:Y:S01]  /*51a0*/  PLOP3.LUT P1, PT, P2, P1, PT, 0xf2, 0x2f ;  /* 0x00000000002f781c */ /* 0x000fe20001723e72 */
[----:B------:R-:W-:Y:S01]  /*51b0*/  UMOV UR6, 0x0 ;  /* 0x0000000000067882 */ /* 0x000fe20000000000 */
[----:B------:R-:W-:Y:S01]  /*51c0*/  UMOV UR7, 0x10000000 ;  /* 0x1000000000077882 */ /* 0x000fe20000000000 */
[----:B------:R-:W-:Y:S01]  /*51d0*/  UMOV UR12, UR36 ;  /* 0x00000024000c7c82 */ /* 0x000fe20008000000 */
[----:B------:R-:W-:Y:S01]  /*51e0*/  UMOV UR20, UR36 ;  /* 0x0000002400147c82 */ /* 0x000fe20008000000 */
[----:B------:R-:W-:Y:S01]  /*51f0*/  UMOV UR28, UR36 ;  /* 0x00000024001c7c82 */ /* 0x000fe20008000000 */
[----:B------:R-:W-:Y:S02]  /*5200*/  R2UR UR46, R123 ;  /* 0x000000007b2e72ca */ /* 0x000fe400000e0000 */
[----:B------:R-:W-:Y:S05]  /*5210*/  LOP3.LUT R11, R11, 0x1, RZ, 0x3c, !PT ;  /* 0x000000010b0b7812 */ /* 0x000fea00078e3cff */
[----:B-1----:R-:W-:Y:S01]  /*5220*/  @!P1 IADD3 R2, P0, PT, R12, 0x580, RZ ;  /* 0x000005800c029810 */ /* 0x002fe20007f1e0ff */
[----:B------:R-:W-:Y:S01]  /*5230*/  VOTEU.ALL UP0, P1 ;  /* 0x0000000000ff7886 */ /* 0x000fe20000800000 */
[----:B------:R-:W-:Y:S02]  /*5240*/  VOTEU.ALL UP1, P1 ;  /* 0x0000000000ff7886 */ /* 0x000fe40000820000 */
[----:B------:R-:W-:Y:S01]  /*5250*/  @!P1 R2UR UR5, R2 ;  /* 0x00000000020592ca */ /* 0x000fe200000e0000 */
[----:B------:R-:W-:Y:S01]  /*5260*/  @!P1 IMAD.X R0, RZ, RZ, R13, P0 ;  /* 0x000000ffff009224 */ /* 0x000fe200000e060d */
[----:B------:R-:W-:Y:S01]  /*5270*/  @!UP0 USHF.L.U32 UR35, UR48, 0x6, URZ ;  /* 0x0000000630238899 */ /* 0x000fe200080006ff */
[----:B------:R-:W-:Y:S01]  /*5280*/  ISETP.NE.AND P0, PT, R10, 0x2, PT ;  /* 0x000000020a00780c */ /* 0x000fe20003f05270 */
[----:B------:R-:W-:Y:S02]  /*5290*/  @!UP0 UIMAD UR34, UR49, 0x70, URZ ;  /* 0x00000070312288a4 */ /* 0x000fe4000f8e02ff */
[----:B------:R-:W-:Y:S01]  /*52a0*/  @!P1 R2UR UR4, R0 ;  /* 0x00000000000492ca */ /* 0x000fe200000e0000 */
[----:B------:R-:W-:Y:S01]  /*52b0*/  @!UP0 UIADD3 UR32, UPT, UPT, UR21, 0x280, URZ ;  /* 0x0000028015208890 */ /* 0x000fe2000fffe0ff */
[----:B------:R-:W-:Y:S01]  /*52c0*/  SEL R0, RZ, 0x1, P0 ;  /* 0x00000001ff007807 */ /* 0x000fe20000000000 */
[----:B------:R-:W-:Y:S01]  /*52d0*/  @!UP0 UIADD3 UR33, UPT, UPT, UR21, 0x130, URZ ;  /* 0x0000013015218890 */ /* 0x000fe2000fffe0ff */
[----:B------:R-:W-:Y:S01]  /*52e0*/  SEL R10, R10, RZ, P0 ;  /* 0x000000ff0a0a7207 */ /* 0x000fe20000000000 */
[----:B------:R-:W-:Y:S01]  /*52f0*/  @!UP0 UIADD3 UR8, UPT, UPT, UR21, 0x680, URZ ;  /* 0x0000068015088890 */ /* 0x000fe2000fffe0ff */
[----:B------:R-:W-:Y:S01]  /*5300*/  LOP3.LUT R9, R9, R0, RZ, 0x3c, !PT ;  /* 0x0000000009097212 */ /* 0x000fe200078e3cff */
[----:B------:R-:W-:Y:S01]  /*5310*/  IMAD.U32 R2, RZ, RZ, UR5 ;  /* 0x00000005ff027e24 */ /* 0x000fe2000f8e00ff */
[----:B------:R-:W-:Y:S02]  /*5320*/  @!UP0 UIADD3 UR10, UPT, UPT, UR34, 0x10, URZ ;  /* 0x00000010220a8890 */ /* 0x000fe4000fffe0ff */
[----:B------:R-:W-:Y:S01]  /*5330*/  UMOV UR9, UR33 ;  /* 0x0000002100097c82 */ /* 0x000fe20008000000 */
[----:B------:R-:W-:Y:S01]  /*5340*/  UMOV UR11, UR35 ;  /* 0x00000023000b7c82 */ /* 0x000fe20008000000 */
[----:B------:R-:W-:Y:S01]  /*5350*/  @!UP0 UIADD3 UR16, UPT, UPT, UR21, 0xa80, URZ ;  /* 0x00000a8015108890 */ /* 0x000fe2000fffe0ff */
[----:B------:R-:W-:Y:S01]  /*5360*/  IMAD.U32 R3, RZ, RZ, UR4 ;  /* 0x00000004ff037e24 */ /* 0x000fe2000f8e00ff */
[----:B------:R-:W-:Y:S01]  /*5370*/  @!P1 R2UR UR4, R2 ;  /* 0x00000000020492ca */ /* 0x000fe200000e0000 */
[----:B------:R-:W-:Y:S01]  /*5380*/  @!UP0 UIADD3 UR18, UPT, UPT, UR34, 0x20, URZ ;  /* 0x0000002022128890 */ /* 0x000fe2000fffe0ff */
[----:B------:R-:W-:Y:S02]  /*5390*/  UMOV UR17, UR33 ;  /* 0x0000002100117c82 */ /* 0x000fe40008000000 */
[----:B------:R-:W-:Y:S01]  /*53a0*/  @!P1 R2UR UR5, R3 ;  /* 0x00000000030592ca */ /* 0x000fe200000e0000 */
[----:B------:R-:W-:Y:S01]  /*53b0*/  UMOV UR19, UR35 ;  /* 0x0000002300137c82 */ /* 0x000fe20008000000 */
[----:B------:R-:W-:Y:S02]  /*53c0*/  @!UP0 UIADD3 UR24, UPT, UPT, UR21, 0xe80, URZ ;  /* 0x00000e8015188890 */ /* 0x000fe4000fffe0ff */
[----:B------:R-:W-:Y:S01]  /*53d0*/  @!UP0 UIADD3 UR26, UPT, UPT, UR34, 0x30, URZ ;  /* 0x00000030221a8890 */ /* 0x000fe2000fffe0ff */
[----:B------:R-:W-:Y:S01]  /*53e0*/  UMOV UR25, UR33 ;  /* 0x0000002100197c82 */ /* 0x000fe20008000000 */
[----:B------:R-:W-:Y:S01]  /*53f0*/  UMOV UR27, UR35 ;  /* 0x00000023001b7c82 */ /* 0x000fe20008000000 */
[----:B------:R-:W-:Y:S02]  /*5400*/  UIADD3 UR49, UPT, UPT, UR13, UR63, URZ ;  /* 0x0000003f0d317290 */ /* 0x000fe4000fffe0ff */
[----:B------:R-:W-:Y:S04]  /*5410*/  UIADD3 UR48, UPT, UPT, UR14, UR46, URZ ;  /* 0x0000002e0e307290 */ /* 0x000fe8000fffe0ff */
[----:B------:R1:W-:Y:S01]  /*5420*/  @!UP1 UTMALDG.3D [UR32], [UR4], desc[UR6] ;  /* 0x00000620040095b4 */ /* 0x0003e20008011000 */
[----:B------:R-:W-:Y:S05]  /*5430*/  VOTEU.ALL UP1, P1 ;  /* 0x0000000000ff7886 */ /* 0x000fea0000820000 */
[----:B------:R3:W-:Y:S01]  /*5440*/  @!UP1 UTMALDG.3D [UR8], [UR4], desc[UR6] ;  /* 0x00000608040095b4 */ /* 0x0007e20008011000 */
[----:B------:R-:W-:Y:S05]  /*5450*/  VOTEU.ALL UP1, P1 ;  /* 0x0000000000ff7886 */ /* 0x000fea0000820000 */
[----:B------:R4:W-:Y:S01]  /*5460*/  @!UP1 UTMALDG.3D [UR16], [UR4], desc[UR6] ;  /* 0x00000610040095b4 */ /* 0x0009e20008011000 */
[----:B------:R-:W-:Y:S05]  /*5470*/  VOTEU.ALL UP1, P1 ;  /* 0x0000000000ff7886 */ /* 0x000fea0000820000 */
[----:B------:R-:W-:Y:S01]  /*5480*/  @!UP1 UTMALDG.3D [UR24], [UR4], desc[UR6] ;  /* 0x00000618040095b4 */ /* 0x000fe20008011000 */
[----:B------:R-:W-:Y:S01]  /*5490*/  VOTEU.ALL UP1, P1 ;  /* 0x0000000000ff7886 */ /* 0x000fe20000820000 */
[----:B-1----:R-:W-:Y:S01]  /*54a0*/  UMOV UR36, UR29 ;  /* 0x0000001d00247c82 */ /* 0x002fe20008000000 */
[----:B---3--:R-:W-:Y:S02]  /*54b0*/  @!UP0 UIADD3 UR8, UPT, UPT, UR21, 0x1280, URZ ;  /* 0x0000128015088890 */ /* 0x008fe4000fffe0ff */
[----:B------:R-:W-:Y:S02]  /*54c0*/  @!UP0 UIADD3 UR10, UPT, UPT, UR34, 0x40, URZ ;  /* 0x00000040220a8890 */ /* 0x000fe4000fffe0ff */
[----:B----4-:R-:W-:Y:S02]  /*54d0*/  @!UP0 UIADD3 UR16, UPT, UPT, UR21, 0x1680, URZ ;  /* 0x0000168015108890 */ /* 0x010fe4000fffe0ff */
[----:B------:R-:W-:Y:S05]  /*54e0*/  @!UP0 UIADD3 UR18, UPT, UPT, UR34, 0x50, URZ ;  /* 0x0000005022128890 */ /* 0x000fea000fffe0ff */
[----:B------:R1:W-:Y:S01]  /*54f0*/  @!UP1 UTMALDG.3D [UR8], [UR4], desc[UR6] ;  /* 0x00000608040095b4 */ /* 0x0003e20008011000 */
[----:B------:R-:W-:Y:S02]  /*5500*/  UPLOP3.LUT UP1, UPT, UPT, UPT, UPT, 0x80, 0x8 ;  /* 0x000000000008789c */ /* 0x000fe40003f2f070 */
[----:B-1----:R-:W-:Y:S02]  /*5510*/  @!UP0 UIADD3 UR8, UPT, UPT, UR21, 0x1a80, URZ ;  /* 0x00001a8015088890 */ /* 0x002fe4000fffe0ff */
[----:B------:R-:W-:Y:S01]  /*5520*/  @!UP0 UIADD3 UR10, UPT, UPT, UR34, 0x60, URZ ;  /* 0x00000060220a8890 */ /* 0x000fe2000fffe0ff */
[----:B------:R-:W-:Y:S05]  /*5530*/  VOTEU.ALL UP0, P1 ;  /* 0x0000000000ff7886 */ /* 0x000fea0000800000 */
[----:B------:R1:W-:Y:S01]  /*5540*/  @!UP0 UTMALDG.3D [UR16], [UR4], desc[UR6] ;  /* 0x00000610040085b4 */ /* 0x0003e20008011000 */
[----:B------:R-:W-:Y:S05]  /*5550*/  VOTEU.ALL UP0, P1 ;  /* 0x0000000000ff7886 */ /* 0x000fea0000800000 */
[----:B------:R1:W-:Y:S01]  /*5560*/  @!UP0 UTMALDG.3D [UR8], [UR4], desc[UR6] ;  /* 0x00000608040085b4 */ /* 0x0003e20008011000 */
[----:B------:R1:W-:Y:S01]  /*5570*/  @!P1 SYNCS.ARRIVE.TRANS64.RED.A0TR RZ, [UR21+0x130], R8 ;  /* 0x00013008ffff99a7 */ /* 0x0003e20008300415 */
[----:B------:R-:W-:Y:S01]  /*5580*/  SYNCS.ARRIVE.TRANS64.RED.A1T0 RZ, [UR39], RZ ;  /* 0x000000ffffff79a7 */ /* 0x000fe20008100427 */
[----:B------:R-:W-:Y:S05]  /*5590*/  BRA.U UP3, `(.L_x_98) ;  /* 0xfffffff103f47547 */ /* 0x000fea000b83ffff */
[----:B------:R-:W-:Y:S07]  /*55a0*/  MOV R0, UR21 ;  /* 0x0000001500007c02 */ /* 0x000fee0008000f00 */
.L_x_99:
[----:B---3--:R-:W-:-:S04]  /*55b0*/  SHF.L.U32 R3, R11, 0x1f, RZ ;  /* 0x0000001f0b037819 */ /* 0x008fc800000006ff */
[----:B------:R3:W4:Y:S03]  /*55c0*/  SYNCS.PHASECHK.TRANS64.TRYWAIT P0, [R0+URZ+0x138], R3 ;  /* 0x00013803000075a7 */ /* 0x00072600080011ff */
[----:B----4-:R-:W-:Y:S05]  /*55d0*/  @!P0 NANOSLEEP.SYNCS 0x989680 ;  /* 0x009896800000895d */ /* 0x010fea0003900000 */
[----:B------:R-:W4:Y:S02]  /*55e0*/  @!P0 SYNCS.PHASECHK.TRANS64 P0, [R0+URZ+0x138], R3 ;  /* 0x00013803000085a7 */ /* 0x000f2400080010ff */
[----:B-12-4-:R-:W-:Y:S05]  /*55f0*/  @P0 EXIT ;  /* 0x000000000000094d */ /* 0x016fea0003800000 */
[----:B------:R-:W-:Y:S05]  /*5600*/  BRA `(.L_x_99) ;  /* 0xfffffffc00e87947 */ /* 0x000fea000383ffff */
.L_x_90:
[----:B------:R-:W-:-:S06]  /*5610*/  UISETP.GE.AND UP0, UPT, UR20, 0x4, UPT ;  /* 0x000000041400788c */ /* 0x000fcc000bf06270 */
[----:B------:R-:W-:-:S13]  /*5620*/  PLOP3.LUT P0, PT, PT, PT, UP0, 0x80, 0x8 ;  /* 0x000000000008781c */ /* 0x000fda0003f0f008 */
[----:B-1----:R-:W-:Y:S05]  /*5630*/  @!P0 EXIT ;  /* 0x000000000000894d */ /* 0x002fea0003800000 */
[----:B------:R-:W1:Y:S08]  /*5640*/  S2UR UR4, SR_CgaCtaId ;  /* 0x00000000000479c3 */ /* 0x000e700000008800 */
[----:B------:R-:W-:Y:S01]  /*5650*/  BAR.SYNC.DEFER_BLOCKING 0x6, 0xa0 ;  /* 0x0182800000007b1d */ /* 0x000fe20000010000 */
[----:B------:R-:W-:Y:S01]  /*5660*/  SHF.R.U32.HI R7, RZ, 0x4, R128 ;  /* 0x00000004ff077819 */ /* 0x000fe20000011680 */
[C---:B------:R-:W-:Y:S01]  /*5670*/  IMAD.U32 R2, R128.reuse, 0x10000, RZ ;  /* 0x0001000080027824 */ /* 0x040fe200078e00ff */
[----:B------:R-:W-:Y:S01]  /*5680*/  CS2R R126, SRZ ;  /* 0x00000000007e7805 */ /* 0x000fe2000001ff00 */
[----:B------:R-:W-:Y:S01]  /*5690*/  IMAD.SHL.U32 R5, R128, 0x10, RZ ;  /* 0x0000001080057824 */ /* 0x000fe200078e00ff */
[----:B------:R-:W-:Y:S01]  /*56a0*/  LOP3.LUT R7, R7, 0x1, RZ, 0xc0, !PT ;  /* 0x0000000107077812 */ /* 0x000fe200078ec0ff */
[----:B------:R-:W-:-:S02]  /*56b0*/  UMOV UR46, 0x400 ;  /* 0x00000400002e7882 */ /* 0x000fc40000000000 */
[----:B------:R-:W2:Y:S01]  /*56c0*/  LDC.64 R118, c[0x0][0x8b0] ;  /* 0x00022c00ff767b82 */ /* 0x000ea20000000a00 */
[----:B------:R-:W-:Y:S02]  /*56d0*/  LOP3.LUT R2, R2, 0x600000, RZ, 0xc0, !PT ;  /* 0x0060000002027812 */ /* 0x000fe400078ec0ff */
[----:B------:R-:W-:Y:S02]  /*56e0*/  CS2R R124, SRZ ;  /* 0x00000000007c7805 */ /* 0x000fe4000001ff00 */
[----:B------:R-:W-:Y:S01]  /*56f0*/  LOP3.LUT R5, R5, 0xf0, RZ, 0xc0, !PT ;  /* 0x000000f005057812 */ /* 0x000fe200078ec0ff */
[----:B------:R-:W3:Y:S01]  /*5700*/  LDCU UR58, c[0x0][0x370] ;  /* 0x00006e00ff3a77ac */ /* 0x000ee20008000800 */
[----:B------:R-:W-:Y:S02]  /*5710*/  LOP3.LUT R120, R7, 0x60, R128, 0xf8, !PT ;  /* 0x0000006007787812 */ /* 0x000fe400078ef880 */
[----:B------:R-:W-:Y:S01]  /*5720*/  LOP3.LUT R128, R128, 0x60, RZ, 0xc0, !PT ;  /* 0x0000006080807812 */ /* 0x000fe200078ec0ff */
[----:B------:R-:W4:Y:S01]  /*5730*/  LDC.64 R116, c[0x0][0x8a8] ;  /* 0x00022a00ff747b82 */ /* 0x000f220000000a00 */
[----:B------:R-:W2:Y:S01]  /*5740*/  LDCU UR44, c[0x0][0xb0c] ;  /* 0x00016180ff2c77ac */ /* 0x000ea20008000800 */
[----:B------:R-:W-:Y:S01]  /*5750*/  IMAD R120, R120, 0x8, R5 ;  /* 0x0000000878787824 */ /* 0x000fe200078e0205 */
[----:B------:R-:W2:Y:S01]  /*5760*/  LDCU UR40, c[0x0][0xb30] ;  /* 0x00016600ff2877ac */ /* 0x000ea20008000800 */
[----:B-1----:R-:W-:Y:S01]  /*5770*/  ULEA UR46, UR4, UR46, 0x18 ;  /* 0x0000002e042e7291 */ /* 0x002fe2000f8ec0ff */
[----:B------:R-:W1:Y:S01]  /*5780*/  LDCU.64 UR56, c[0x0][0x888] ;  /* 0x00011100ff3877ac */ /* 0x000e620008000a00 */
[----:B------:R-:W1:Y:S07]  /*5790*/  LDCU.64 UR42, c[0x0][0xb28] ;  /* 0x00016500ff2a77ac */ /* 0x000e6e0008000a00 */
[----:B------:R-:W3:Y:S01]  /*57a0*/  LDS R3, [UR46+0x200] ;  /* 0x0002002eff037984 */ /* 0x000ee20008000800 */
[----:B------:R-:W1:Y:S01]  /*57b0*/  LDCU.64 UR60, c[0x0][0x890] ;  /* 0x00011200ff3c77ac */ /* 0x000e620008000a00 */
[----:B------:R-:W1:Y:S01]  /*57c0*/  LDCU.128 UR52, c[0x0][0xb10] ;  /* 0x00016200ff3477ac */ /* 0x000e620008000c00 */
[----:B------:R-:W1:Y:S01]  /*57d0*/  LDCU UR51, c[0x0][0x374] ;  /* 0x00006e80ff3377ac */ /* 0x000e620008000800 */
[----:B------:R-:W-:Y:S01]  /*57e0*/  UMOV UR39, URZ ;  /* 0x000000ff00277c82 */ /* 0x000fe20008000000 */
[----:B-1234-:R-:W-:-:S07]  /*57f0*/  IMAD.IADD R2, R3, 0x1, R2 ;  /* 0x0000000103027824 */ /* 0x01efce00078e0202 */
.L_x_118:
[----:B------:R-:W-:Y:S02]  /*5800*/  LEA R8, R124, UR46, 0x3 ;  /* 0x0000002e7c087c11 */ /* 0x000fe4000f8e18ff */
[----:B------:R-:W-:Y:S02]  /*5810*/  SHF.L.U32 R3, R126, 0x1f, RZ ;  /* 0x0000001f7e037819 */ /* 0x000fe400000006ff */
[----:B------:R-:W-:Y:S02]  /*5820*/  LEA R5, R124, UR46, 0x4 ;  /* 0x0000002e7c057c11 */ /* 0x000fe4000f8e20ff */
[----:B-1----:R-:W1:Y:S02]  /*5830*/  SYNCS.PHASECHK.TRANS64.TRYWAIT P0, [R8+URZ+0x150], R3 ;  /* 0x00015003080075a7 */ /* 0x002e6400080011ff */
[----:B-12---:R-:W-:Y:S05]  /*5840*/  @!P0 BRA `(.L_x_100) ;  /* 0x00000038000c8947 */ /* 0x006fea0003800000 */
.L_x_180:
[----:B------:R-:W2:Y:S01]  /*5850*/  LDS.128 R4, [R5+0x1e0] ;  /* 0x0001e00005047984 */ /* 0x000ea20000000c00 */
[----:B------:R-:W-:Y:S01]  /*5860*/  UISETP.GE.AND UP0, UPT, UR41, 0x1, UPT ;  /* 0x000000012900788c */ /* 0x000fe2000bf06270 */
[----:B------:R-:W-:Y:S01]  /*5870*/  @!PT LDS RZ, [RZ] ;  /* 0x00000000fffff984 */ /* 0x000fe20000000800 */
[----:B------:R-:W-:Y:S01]  /*5880*/  @!PT LDS RZ, [RZ] ;  /* 0x00000000fffff984 */ /* 0x000fe20000000800 */
[----:B------:R-:W-:Y:S01]  /*5890*/  @!PT LDS RZ, [RZ] ;  /* 0x00000000fffff984 */ /* 0x000fe20000000800 */
[----:B------:R-:W-:Y:S01]  /*58a0*/  @!PT LDS RZ, [RZ] ;  /* 0x00000000fffff984 */ /* 0x000fe20000000800 */
[----:B------:R3:W-:Y:S06]  /*58b0*/  MEMBAR.ALL.CTA ;  /* 0x0000000000007992 */ /* 0x0007ec0000008000 */
[----:B---3--:R-:W3:Y:S01]  /*58c0*/  FENCE.VIEW.ASYNC.S ;  /* 0x00000000000073c6 */ /* 0x008ee20000000000 */
[----:B--2---:R-:W-:Y:S11]  /*58d0*/  LOP3.LUT P0, RZ, R6, 0x1, RZ, 0xc0, !PT ;  /* 0x0000000106ff7812 */ /* 0x004ff6000780c0ff */
[----:B------:R-:W-:Y:S02]  /*58e0*/  @!UPT UIADD3 URZ, UPT, UPT, URZ, URZ, URZ ;  /* 0x000000fffffff290 */ /* 0x000fe4000fffe0ff */
[----:B---3--:R-:W-:Y:S01]  /*58f0*/  VOTEU.ANY UP1, P0 ;  /* 0x0000000000ff7886 */ /* 0x008fe20000020100 */
[----:B------:R-:W-:Y:S01]  /*5900*/  PLOP3.LUT P0, PT, PT, PT, UP1, 0x80, 0x8 ;  /* 0x000000000008781c */ /* 0x000fe20003f0f018 */
[----:B------:R-:W-:Y:S11]  /*5910*/  UP2UR UR50, UPR, URZ, 0x2 ;  /* 0x00000002ff327883 */ /* 0x000ff60008000000 */
[----:B------:R-:W-:Y:S01]  /*5920*/  @!UPT UIADD3 URZ, UPT, UPT, URZ, URZ, URZ ;  /* 0x000000fffffff290 */ /* 0x000fe2000fffe0ff */
[----:B------:R-:W-:Y:S02]  /*5930*/  @P0 SHF.R.U32.HI R0, RZ, 0x10, R5 ;  /* 0x00000010ff000819 */ /* 0x000fe40000011605 */
[----:B-1----:R-:W-:Y:S02]  /*5940*/  @P0 MOV R3, R4 ;  /* 0x0000000400030202 */ /* 0x002fe40000000f00 */
        /* <DEDUP_REMOVED lines=11> */
[----:B------:R-:W2:Y:S01]  /*5a00*/  LDCU UR12, c[0x0][0xb20] ;  /* 0x00016400ff0c77ac */ /* 0x000ea20008000800 */
[----:B------:R-:W-:Y:S02]  /*5a10*/  UIMAD.WIDE.U32 UR4, UR51, UR55, URZ ;  /* 0x00000037330472a5 */ /* 0x000fe4000f8e00ff */
[----:B------:R-:W-:Y:S02]  /*5a20*/  UIMAD.WIDE.U32 UR6, UR58, UR52, URZ ;  /* 0x000000343a0672a5 */ /* 0x000fe4000f8e00ff */
[----:B------:R-:W-:Y:S02]  /*5a30*/  UISETP.NE.AND UP0, UPT, UR54, 0x1, UPT ;  /* 0x000000013600788c */ /* 0x000fe4000bf05270 */
[----:B------:R-:W-:Y:S02]  /*5a40*/  UIMAD.WIDE.U32 UR8, UR37, UR55, URZ ;  /* 0x00000037250872a5 */ /* 0x000fe4000f8e00ff */
[----:B------:R-:W-:Y:S02]  /*5a50*/  UISETP.NE.AND UP1, UPT, UR44, 0x1, UPT ;  /* 0x000000012c00788c */ /* 0x000fe4000bf25270 */
[----:B------:R-:W-:Y:S02]  /*5a60*/  UIMAD.WIDE.U32 UR10, UR38, UR52, URZ ;  /* 0x00000034260a72a5 */ /* 0x000fe4000f8e00ff */
[----:B------:R-:W-:Y:S01]  /*5a70*/  UISETP.NE.AND UP2, UPT, UR41, 0x1, UPT ;  /* 0x000000012900788c */ /* 0x000fe2000bf45270 */
[----:B------:R-:W-:Y:S02]  /*5a80*/  UMOV UR4, UR5 ;  /* 0x0000000500047c82 */ /* 0x000fe40008000000 */
[----:B--2---:R-:W-:Y:S03]  /*5a90*/  USHF.R.U32.HI UR5, URZ, UR12, UR4 ;  /* 0x0000000cff057299 */ /* 0x004fe60008011604 */
[----:B------:R-:W-:Y:S02]  /*5aa0*/  UMOV UR4, UR7 ;  /* 0x0000000700047c82 */ /* 0x000fe40008000000 */
[----:B------:R-:W-:Y:S02]  /*5ab0*/  USHF.R.U32.HI UR7, URZ, UR53, UR4 ;  /* 0x00000035ff077299 */ /* 0x000fe40008011604 */
[----:B------:R-:W-:Y:S02]  /*5ac0*/  USEL UR4, UR51, UR5, !UP0 ;  /* 0x0000000533047287 */ /* 0x000fe4000c000000 */
[----:B------:R-:W-:Y:S01]  /*5ad0*/  USEL UR7, UR58, UR7, !UP1 ;  /* 0x000000073a077287 */ /* 0x000fe2000c800000 */
[----:B------:R-:W-:Y:S01]  /*5ae0*/  UMOV UR5, UR9 ;  /* 0x0000000900057c82 */ /* 0x000fe20008000000 */
[----:B------:R-:W-:Y:S02]  /*5af0*/  UIMAD.WIDE.U32 UR8, UR4, UR42, URZ ;  /* 0x0000002a040872a5 */ /* 0x000fe4000f8e00ff */
[----:B------:R-:W-:Y:S03]  /*5b00*/  USHF.R.U32.HI UR6, URZ, UR12, UR5 ;  /* 0x0000000cff067299 */ /* 0x000fe60008011605 */
[----:B------:R-:W-:Y:S01]  /*5b10*/  UMOV UR5, UR11 ;  /* 0x0000000b00057c82 */ /* 0x000fe20008000000 */
[----:B------:R-:W-:Y:S02]  /*5b20*/  UIMAD.WIDE.U32 UR10, UR7, UR42, URZ ;  /* 0x0000002a070a72a5 */ /* 0x000fe4000f8e00ff */
[----:B------:R-:W-:Y:S02]  /*5b30*/  USEL UR6, UR37, UR6, !UP0 ;  /* 0x0000000625067287 */ /* 0x000fe4000c000000 */
[----:B------:R-:W-:Y:S01]  /*5b40*/  USHF.R.U32.HI UR5, URZ, UR53, UR5 ;  /* 0x00000035ff057299 */ /* 0x000fe20008011605 */
[----:B------:R-:W-:Y:S02]  /*5b50*/  UMOV UR8, UR9 ;  /* 0x0000000900087c82 */ /* 0x000fe40008000000 */
[----:B------:R-:W-:Y:S01]  /*5b60*/  UMOV UR10, UR11 ;  /* 0x0000000b000a7c82 */ /* 0x000fe20008000000 */
[----:B------:R-:W-:Y:S02]  /*5b70*/  @UP2 USHF.R.U32.HI UR4, URZ, UR43, UR8 ;  /* 0x0000002bff042299 */ /* 0x000fe40008011608 */
[----:B------:R-:W-:Y:S02]  /*5b80*/  @UP2 USHF.R.U32.HI UR7, URZ, UR43, UR10 ;  /* 0x0000002bff072299 */ /* 0x000fe4000801160a */
[----:B------:R-:W-:Y:S02]  /*5b90*/  UIMAD UR4, UR41, UR4, URZ ;  /* 0x00000004290472a4 */ /* 0x000fe4000f8e02ff */
[----:B------:R-:W-:Y:S02]  /*5ba0*/  UIMAD.WIDE.U32 UR10, UR6, UR42, URZ ;  /* 0x0000002a060a72a5 */ /* 0x000fe4000f8e00ff */
[----:B------:R-:W-:Y:S02]  /*5bb0*/  USEL UR5, UR38, UR5, !UP1 ;  /* 0x0000000526057287 */ /* 0x000fe4000c800000 */
[----:B------:R-:W-:Y:S02]  /*5bc0*/  UIMAD UR8, UR41, UR7, URZ ;  /* 0x00000007290872a4 */ /* 0x000fe4000f8e02ff */
[----:B------:R-:W-:Y:S03]  /*5bd0*/  UISETP.GE.AND UP0, UPT, UR6, UR4, UPT ;  /* 0x000000040600728c */ /* 0x000fe6000bf06270 */
[----:B------:R-:W-:Y:S01]  /*5be0*/  UMOV UR4, UR11 ;  /* 0x0000000b00047c82 */ /* 0x000fe20008000000 */
[----:B------:R-:W-:Y:S02]  /*5bf0*/  UISETP.GE.OR UP0, UPT, UR5, UR8, UP0 ;  /* 0x000000080500728c */ /* 0x000fe40008706670 */
[----:B------:R-:W-:Y:S02]  /*5c00*/  USHF.R.U32.HI UR4, URZ, UR43, UR4 ;  /* 0x0000002bff047299 */ /* 0x000fe40008011604 */
[----:B------:R-:W-:Y:S02]  /*5c10*/  UIMAD.WIDE.U32 UR8, UR5, UR42, URZ ;  /* 0x0000002a050872a5 */ /* 0x000fe4000f8e00ff */
[----:B------:R-:W-:Y:S02]  /*5c20*/  USEL UR11, UR6, UR4, !UP2 ;  /* 0x00000004060b7287 */ /* 0x000fe4000d000000 */
[----:B------:R-:W-:Y:S02]  /*5c30*/  UIADD3 UR8, UPT, UPT, -UR5, URZ, URZ ;  /* 0x000000ff05087290 */ /* 0x000fe4000fffe1ff */
[----:B------:R-:W-:Y:S01]  /*5c40*/  UIADD3 UR10, UPT, UPT, -UR11, URZ, URZ ;  /* 0x000000ff0b0a7290 */ /* 0x000fe2000fffe1ff */
[----:B------:R-:W-:Y:S01]  /*5c50*/  @!UP0 UMOV UR4, UR9 ;  /* 0x0000000900048c82 */ /* 0x000fe20008000000 */
[----:B------:R-:W-:Y:S02]  /*5c60*/  UIADD3 UR9, UPT, UPT, -UR6, URZ, URZ ;  /* 0x000000ff06097290 */ /* 0x000fe4000fffe1ff */
[----:B------:R-:W-:Y:S02]  /*5c70*/  @!UP0 USHF.R.U32.HI UR4, URZ, UR43, UR4 ;  /* 0x0000002bff048299 */ /* 0x000fe40008011604 */
[----:B------:R-:W-:Y:S02]  /*5c80*/  UIMAD UR10, UR41, UR10, UR6 ;  /* 0x0000000a290a72a4 */ /* 0x000fe4000f8e0206 */
[----:B------:R-:W-:Y:S04]  /*5c90*/  @!UP0 USEL UR4, UR5, UR4, !UP2 ;  /* 0x0000000405048287 */ /* 0x000fe8000d000000 */
[----:B------:R-:W-:Y:S02]  /*5ca0*/  @!UP0 UIMAD UR10, UR7, UR10, UR4 ;  /* 0x0000000a070a82a4 */ /* 0x000fe4000f8e0204 */
[----:B------:R-:W-:Y:S02]  /*5cb0*/  @!UP0 UIADD3 UR11, UPT, UPT, UR11, -UR4, URZ ;  /* 0x800000040b0b8290 */ /* 0x000fe4000fffe0ff */
[----:B------:R-:W-:Y:S02]  /*5cc0*/  UIMAD UR7, UR44, UR8, UR38 ;  /* 0x000000082c0772a4 */ /* 0x000fe4000f8e0226 */
[----:B------:R-:W-:Y:S02]  /*5cd0*/  @!UP0 UIMAD UR6, UR11, UR41, UR5 ;  /* 0x000000290b0682a4 */ /* 0x000fe4000f8e0205 */
[----:B------:R-:W-:Y:S01]  /*5ce0*/  UIMAD UR4, UR54, UR9, UR37 ;  /* 0x00000009360472a4 */ /* 0x000fe2000f8e0225 */
[----:B------:R-:W-:Y:S02]  /*5cf0*/  @!UP0 UMOV UR5, UR10 ;  /* 0x0000000a00058c82 */ /* 0x000fe40008000000 */
[----:B------:R-:W-:Y:S02]  /*5d00*/  UIMAD UR38, UR5, UR44, UR7 ;  /* 0x0000002c052672a4 */ /* 0x000fe4000f8e0207 */
[----:B------:R-:W-:Y:S11]  /*5d10*/  UIMAD UR37, UR6, UR54, UR4 ;  /* 0x00000036062572a4 */ /* 0x000ff6000f8e0204 */
[----:B------:R-:W-:Y:S01]  /*5d20*/  @!UPT UIADD3 URZ, UPT, UPT, URZ, URZ, URZ ;  /* 0x000000fffffff290 */ /* 0x000fe2000fffe0ff */
.L_x_101:
[----:B------:R-:W-:Y:S01]  /*5d30*/  UISETP.NE.AND UP0, UPT, UR40, 0x1, UPT ;  /* 0x000000012800788c */ /* 0x000fe2000bf05270 */
[----:B------:R-:W-:Y:S01]  /*5d40*/  ISETP.NE.U32.AND P1, PT, R118, RZ, PT ;  /* 0x000000ff7600720c */ /* 0x000fe20003f25070 */
[----:B------:R-:W-:Y:S02]  /*5d50*/  UISETP.NE.U32.AND UP3, UPT, UR60, URZ, UPT ;  /* 0x000000ff3c00728c */ /* 0x000fe4000bf65070 */
[----:B------:R-:W-:Y:S01]  /*5d60*/  UISETP.NE.AND UP4, UPT, UR62, URZ, UPT ;  /* 0x000000ff3e00728c */ /* 0x000fe2000bf85270 */
[----:B------:R-:W-:Y:S01]  /*5d70*/  ISETP.NE.AND.EX P1, PT, R119, RZ, PT, P1 ;  /* 0x000000ff7700720c */ /* 0x000fe20003f25310 */
[----:B------:R-:W-:Y:S04]  /*5d80*/  UISETP.NE.AND.EX UP3, UPT, UR61, URZ, UPT, UP3 ;  /* 0x000000ff3d00728c */ /* 0x000fe8000bf65330 */
[----:B------:R-:W-:Y:S01]  /*5d90*/  PLOP3.LUT P2, PT, PT, PT, UP4, 0x80, 0x8 ;  /* 0x000000000008781c */ /* 0x000fe20003f4f048 */
[----:B------:R-:W2:Y:S01]  /*5da0*/  @!UP0 LDCU.128 UR12, c[0x0][0xb10] ;  /* 0x00016200ff0c87ac */ /* 0x000ea20008000c00 */
[----:B------:R-:W3:Y:S01]  /*5db0*/  @!UP0 LDCU UR5, c[0x0][0xb0c] ;  /* 0x00016180ff0587ac */ /* 0x000ee20008000800 */
[----:B------:R-:W4:Y:S01]  /*5dc0*/  @!UP0 LDCU UR10, c[0x0][0xb20] ;  /* 0x00016400ff0a87ac */ /* 0x000f220008000800 */
[----:B--2---:R-:W-:Y:S02]  /*5dd0*/  UIMAD.WIDE.U32 UR8, UR38, UR12, URZ ;  /* 0x0000000c260872a5 */ /* 0x004fe4000f8e00ff */
[----:B------:R-:W-:Y:S02]  /*5de0*/  UIMAD.WIDE.U32 UR6, UR37, UR15, URZ ;  /* 0x0000000f250672a5 */ /* 0x000fe4000f8e00ff */
[----:B------:R-:W-:Y:S03]  /*5df0*/  @!UP0 UISETP.NE.AND UP1, UPT, UR14, 0x1, UPT ;  /* 0x000000010e00888c */ /* 0x000fe6000bf25270 */
[----:B------:R-:W-:Y:S01]  /*5e00*/  @!UP0 UMOV UR4, UR9 ;  /* 0x0000000900048c82 */ /* 0x000fe20008000000 */
[----:B---3--:R-:W-:Y:S02]  /*5e10*/  @!UP0 UISETP.NE.AND UP2, UPT, UR5, 0x1, UPT ;  /* 0x000000010500888c */ /* 0x008fe4000bf45270 */
[----:B------:R-:W-:Y:S01]  /*5e20*/  @!UP0 USHF.R.U32.HI UR4, URZ, UR13, UR4 ;  /* 0x0000000dff048299 */ /* 0x000fe20008011604 */
[----:B------:R-:W-:Y:S02]  /*5e30*/  @!UP0 UMOV UR6, UR7 ;  /* 0x0000000700068c82 */ /* 0x000fe40008000000 */
[----:B----4-:R-:W-:Y:S02]  /*5e40*/  @!UP0 USHF.R.U32.HI UR6, URZ, UR10, UR6 ;  /* 0x0000000aff068299 */ /* 0x010fe40008011606 */
[----:B------:R-:W-:Y:S02]  /*5e50*/  @!UP0 USEL UR7, UR38, UR4, !UP2 ;  /* 0x0000000426078287 */ /* 0x000fe4000d000000 */
[----:B------:R-:W-:Y:S04]  /*5e60*/  @!UP0 USEL UR6, UR37, UR6, !UP1 ;  /* 0x0000000625068287 */ /* 0x000fe8000c800000 */
[----:B------:R-:W-:Y:S02]  /*5e70*/  @!UP0 UIADD3 UR4, UPT, UPT, -UR7, UR6, URZ ;  /* 0x0000000607048290 */ /* 0x000fe4000fffe1ff */
[----:B------:R-:W-:Y:S02]  /*5e80*/  @!UP0 UIADD3 UR6, UPT, UPT, UR7, -UR6, URZ ;  /* 0x8000000607068290 */ /* 0x000fe4000fffe0ff */
[----:B------:R-:W-:Y:S02]  /*5e90*/  @!UP0 UIMAD UR38, UR4, UR5, UR38 ;  /* 0x00000005042682a4 */ /* 0x000fe4000f8e0226 */
[----:B------:R-:W-:Y:S01]  /*5ea0*/  @!UP0 UIMAD UR37, UR6, UR14, UR37 ;  /* 0x0000000e062582a4 */ /* 0x000fe2000f8e0225 */
[----:B------:R-:W-:Y:S11]  /*5eb0*/  BRA.U !UP3, `(.L_x_102) ;  /* 0x000000010b407547 */ /* 0x000ff6000b800000 */
[----:B------:R-:W-:Y:S01]  /*5ec0*/  UISETP.NE.U32.AND UP0, UPT, UR56, URZ, UPT ;  /* 0x000000ff3800728c */ /* 0x000fe2000bf05070 */
[----:B------:R-:W-:Y:S01]  /*5ed0*/  HFMA2 R121, -RZ, RZ, 0, 5.9604644775390625e-08 ;  /* 0x00000001ff797431 */ /* 0x000fe200000001ff */
[----:B------:R-:W2:Y:S01]  /*5ee0*/  LDCU.64 UR8, c[0x0][0x358] ;  /* 0x00006b00ff0877ac */ /* 0x000ea20008000a00 */
[----:B-1----:R-:W-:Y:S01]  /*5ef0*/  IMAD.MOV.U32 R0, RZ, RZ, 0x1 ;  /* 0x00000001ff007424 */ /* 0x002fe200078e00ff */
[----:B------:R-:W-:Y:S06]  /*5f00*/  UISETP.NE.AND.EX UP0, UPT, UR57, URZ, UPT, UP0 ;  /* 0x000000ff3900728c */ /* 0x000fec000bf05300 */
[----:B------:R-:W-:Y:S05]  /*5f10*/  PLOP3.LUT P0, PT, PT, PT, UP0, 0x80, 0x8 ;  /* 0x000000000008781c */ /* 0x000fea0003f0f008 */
[----:B------:R-:W1:Y:S01]  /*5f20*/  @UP0 LDCU.64 UR4, c[0x0][0x888] ;  /* 0x00011100ff0407ac */ /* 0x000e620008000a00 */
[----:B------:R-:W-:Y:S07]  /*5f30*/  @UP0 UIMAD UR6, UR36, UR60, URZ ;  /* 0x0000003c240602a4 */ /* 0x000fee000f8e02ff */
[----:B------:R-:W-:Y:S01]  /*5f40*/  @!P0 PRMT R121, R0, 0x7610, R121 ;  /* 0x0000761000798816 */ /* 0x000fe20000000079 */
[----:B-1----:R-:W-:Y:S06]  /*5f50*/  @UP0 UIMAD.WIDE UR4, UR6, 0x4, UR4 ;  /* 0x00000004060408a5 */ /* 0x002fec000f8e0204 */
[----:B------:R-:W-:Y:S02]  /*5f60*/  IMAD.U32 R4, RZ, RZ, UR4 ;  /* 0x00000004ff047e24 */ /* 0x000fe4000f8e00ff */
[----:B------:R-:W-:Y:S05]  /*5f70*/  IMAD.U32 R5, RZ, RZ, UR5 ;  /* 0x00000005ff057e24 */ /* 0x000fea000f8e00ff */
[----:B--2---:R-:W2:Y:S02]  /*5f80*/  @P0 LDG.E R4, desc[UR8][R4.64] ;  /* 0x0000000804040981 */ /* 0x004ea4000c1e1900 */
[----:B--2---:R-:W-:Y:S11]  /*5f90*/  @P0 R2UR UR45, R4 ;  /* 0x00000000042d02ca */ /* 0x004ff600000e0000 */
[----:B------:R-:W-:Y:S03]  /*5fa0*/  @!UPT UIADD3 URZ, UPT, UPT, URZ, URZ, URZ ;  /* 0x000000fffffff290 */ /* 0x000fe6000fffe0ff */
[----:B------:R-:W2:Y:S02]  /*5fb0*/  @!UP0 LDCU UR45, c[0x0][0x880] ;  /* 0x00011000ff2d87ac */ /* 0x000ea40008000800 */
.L_x_102:
[----:B------:R-:W-:Y:S05]  /*5fc0*/  @!P1 BRA `(.L_x_103) ;  /* 0x0000000000249947 */ /* 0x000fea0003800000 */
[----:B------:R-:W-:Y:S01]  /*5fd0*/  ISETP.NE.U32.AND P0, PT, R116, RZ, PT ;  /* 0x000000ff7400720c */ /* 0x000fe20003f05070 */
[----:B------:R-:W3:Y:S03]  /*5fe0*/  LDCU.64 UR4, c[0x0][0x358] ;  /* 0x00006b00ff0477ac */ /* 0x000ee60008000a00 */
[----:B------:R-:W-:Y:S11]  /*5ff0*/  ISETP.NE.AND.EX P0, PT, R117, RZ, PT, P0 ;  /* 0x000000ff7500720c */ /* 0x000ff60003f05300 */
[----:B------:R-:W-:Y:S02]  /*6000*/  @!UPT UIADD3 URZ, UPT, UPT, URZ, URZ, URZ ;  /* 0x000000fffffff290 */ /* 0x000fe4000fffe0ff */
[----:B------:R-:W4:Y:S01]  /*6010*/  @P0 LDC.64 R4, c[0x0][0x8a8] ;  /* 0x00022a00ff040b82 */ /* 0x000f220000000a00 */
[----:B-1----:R-:W-:Y:S04]  /*6020*/  @P0 IMAD R0, R118, UR36, RZ ;  /* 0x0000002476000c24 */ /* 0x002fe8000f8e02ff */
[----:B----4-:R-:W-:Y:S05]  /*6030*/  @P0 IMAD.WIDE R4, R0, 0x4, R4 ;  /* 0x0000000400040825 */ /* 0x010fea00078e0204 */
[----:B---3-5:R3:W5:Y:S02]  /*6040*/  @P0 LDG.E R16, desc[UR4][R4.64] ;  /* 0x0000000404100981 */ /* 0x028764000c1e1900 */
[----:B---3--:R-:W4:Y:S02]  /*6050*/  @!P0 LDC R16, c[0x0][0x8a0] ;  /* 0x00022800ff108b82 */ /* 0x008f240000000800 */
.L_x_103:
[----:B------:R-:W-:Y:S01]  /*6060*/  UISETP.NE.AND UP4, UPT, UR62, URZ, UPT ;  /* 0x000000ff3e00728c */ /* 0x000fe2000bf85270 */
[----:B--2---:R-:W-:Y:S01]  /*6070*/  @P2 FSETP.NEU.AND P1, PT, RZ, UR45, PT ;  /* 0x0000002dff002c0b */ /* 0x004fe2000bf2d000 */
[----:B------:R-:W-:Y:S01]  /*6080*/  UPLOP3.LUT UP2, UPT, UPT, UPT, UPT, 0x40, 0x4 ;  /* 0x000000000004789c */ /* 0x000fe20003f4e870 */
[----:B------:R-:W-:Y:S01]  /*6090*/  @P2 LOP3.LUT P0, RZ, R121, 0xff, RZ, 0xc0, !PT ;  /* 0x000000ff79ff2812 */ /* 0x000fe2000780c0ff */
[----:B------:R-:W-:Y:S01]  /*60a0*/  ULEA UR47, UR39, UR46, 0x3 ;  /* 0x0000002e272f7291 */ /* 0x000fe2000f8e18ff */
[----:B------:R-:W-:Y:S01]  /*60b0*/  SHF.L.U32 R3, R127, 0x1f, RZ ;  /* 0x0000001f7f037819 */ /* 0x000fe200000006ff */
[----:B------:R-:W-:Y:S01]  /*60c0*/  VIADD R124, R124, 0x1 ;  /* 0x000000017c7c7836 */ /* 0x000fe20000000000 */
[----:B------:R-:W-:Y:S02]  /*60d0*/  CS2R R110, SRZ ;  /* 0x00000000006e7805 */ /* 0x000fe4000001ff00 */
[----:B------:R-:W-:Y:S02]  /*60e0*/  CS2R R102, SRZ ;  /* 0x0000000000667805 */ /* 0x000fe4000001ff00 */
[----:B------:R-:W-:Y:S02]  /*60f0*/  CS2R R94, SRZ ;  /* 0x00000000005e7805 */ /* 0x000fe4000001ff00 */
[----:B------:R-:W-:Y:S01]  /*6100*/  CS2R R86, SRZ ;  /* 0x0000000000567805 */ /* 0x000fe2000001ff00 */
[----:B------:R-:W2:Y:S01]  /*6110*/  @UP4 LDCU.64 UR4, c[0x0][0x888] ;  /* 0x00011100ff0447ac */ /* 0x000ea20008000a00 */
[----:B------:R-:W-:Y:S02]  /*6120*/  CS2R R78, SRZ ;  /* 0x00000000004e7805 */ /* 0x000fe4000001ff00 */
[----:B------:R-:W-:Y:S02]  /*6130*/  CS2R R22, SRZ ;  /* 0x0000000000167805 */ /* 0x000fe4000001ff00 */
[----:B------:R-:W-:Y:S01]  /*6140*/  CS2R R18, SRZ ;  /* 0x0000000000127805 */ /* 0x000fe2000001ff00 */
[----:B------:R-:W-:Y:S02]  /*6150*/  @UP4 UPLOP3.LUT UP2, UPT, UPT, UPT, UP3, 0x80, 0x8 ;  /* 0x000000000008489c */ /* 0x000fe40003f4f030 */
[----:B--2---:R-:W-:Y:S04]  /*6160*/  @UP4 UISETP.NE.U32.AND UP0, UPT, UR4, URZ, UPT ;  /* 0x000000ff0400428c */ /* 0x004fe8000bf05070 */
[----:B------:R-:W-:Y:S03]  /*6170*/  @UP4 UISETP.NE.AND.EX UP1, UPT, UR5, URZ, UPT, UP0 ;  /* 0x000000ff0500428c */ /* 0x000fe6000bf25300 */
[----:B------:R-:W-:Y:S01]  /*6180*/  @P2 VOTEU.ANY UP0, P1 ;  /* 0x0000000000ff2886 */ /* 0x000fe20000800100 */
[----:B------:R-:W-:Y:S02]  /*6190*/  @UP4 USEL UR4, URZ, 0xffffffff, UP0 ;  /* 0xffffffffff044887 */ /* 0x000fe40008000000 */
[----:B------:R-:W-:Y:S01]  /*61a0*/  @UP4 USEL UR5, URZ, 0xffffffff, UP1 ;  /* 0xffffffffff054887 */ /* 0x000fe20008800000 */
[----:B------:R-:W-:Y:S01]  /*61b0*/  @P2 VOTEU.ANY UP0, P0 ;  /* 0x0000000000ff2886 */ /* 0x000fe20000000100 */
[----:B------:R-:W-:Y:S02]  /*61c0*/  PLOP3.LUT P2, PT, PT, PT, PT, 0x8, 0x80 ;  /* 0x000000000080781c */ /* 0x000fe40003f4e170 */
[----:B------:R-:W-:Y:S04]  /*61d0*/  @UP2 USEL UR4, UR5, UR4, !UP0 ;  /* 0x0000000405042287 */ /* 0x000fe8000c000000 */
[----:B------:R-:W-:Y:S04]  /*61e0*/  @UP4 ULOP3.LUT UR4, UR4, 0x1, URZ, 0xc0, !UPT ;  /* 0x0000000104044892 */ /* 0x000fe8000f8ec0ff */
[----:B------:R-:W-:Y:S06]  /*61f0*/  UISETP.NE.U32.OR UP0, UPT, UR4, 0x1, !UP4 ;  /* 0x000000010400788c */ /* 0x000fec000e705470 */
[----:B------:R-:W-:Y:S11]  /*6200*/  PLOP3.LUT P0, PT, PT, PT, UP0, 0x80, 0x8 ;  /* 0x000000000008781c */ /* 0x000ff60003f0f008 */
[----:B------:R-:W-:Y:S02]  /*6210*/  @!UPT UIADD3 URZ, UPT, UPT, URZ, URZ, URZ ;  /* 0x000000fffffff290 */ /* 0x000fe4000fffe0ff */
[----:B-1----:R-:W-:Y:S04]  /*6220*/  @P0 SHF.L.U32 R0, R125, 0x1f, RZ ;  /* 0x0000001f7d000819 */ /* 0x002fe800000006ff */
[----:B------:R-:W1:Y:S01]  /*6230*/  @P0 SYNCS.PHASECHK.TRANS64.TRYWAIT P1, [UR46+0x130], R0 ;  /* 0x00013000ff0005a7 */ /* 0x000e62000802112e */
[----:B------:R2:W3:Y:S01]  /*6240*/  SYNCS.PHASECHK.TRANS64.TRYWAIT P3, [UR47+0x170], R3 ;  /* 0x00017003ff0075a7 */ /* 0x0004e2000806112f */
[----:B-1----:R-:W-:Y:S01]  /*6250*/  @P0 PLOP3.LUT P2, PT, P1, PT, PT, 0x8, 0x80 ;  /* 0x000000000080081c */ /* 0x002fe20000f4e170 */
[----:B------:R-:W-:Y:S01]  /*6260*/  @!UPT UIADD3 URZ, UPT, UPT, URZ, URZ, URZ ;  /* 0x000000fffffff290 */ /* 0x000fe2000fffe0ff */
[----:B--23--:R-:W-:Y:S11]  /*6270*/  BRA.U !UP0, `(.L_x_104) ;  /* 0x0000000108ac7547 */ /* 0x00cff6000b800000 */
[----:B------:R-:W-:Y:S02]  /*6280*/  FSETP.NEU.AND P1, PT, RZ, UR45, PT ;  /* 0x0000002dff007c0b */ /* 0x000fe4000bf2d000 */
[----:B------:R-:W-:Y:S01]  /*6290*/  LOP3.LUT P0, RZ, R121, 0xff, RZ, 0xc0, !PT ;  /* 0x000000ff79ff7812 */ /* 0x000fe2000780c0ff */
[----:B------:R-:W-:Y:S01]  /*62a0*/  @!UPT UIADD3 URZ, UPT, UPT, URZ, URZ, URZ ;  /* 0x000000fffffff290 */ /* 0x000fe2000fffe0ff */
[----:B------:R-:W-:Y:S11]  /*62b0*/  @!P2 BRA `(.L_x_105) ;  /* 0x00000000000ca947 */ /* 0x000ff60003800000 */
[----:B------:R-:W-:Y:S04]  /*62c0*/  SHF.L.U32 R5, R125, 0x1f, RZ ;  /* 0x0000001f7d057819 */ /* 0x000fe800000006ff */
[----:B------:R-:W1:Y:S02]  /*62d0*/  SYNCS.PHASECHK.TRANS64.TRYWAIT P2, [UR46+0x130], R5 ;  /* 0x00013005ff0075a7 */ /* 0x000e64000804112e */
[----:B-1----:R-:W-:Y:S05]  /*62e0*/  @!P2 BRA `(.L_x_106) ;  /* 0x0000002c0078a947 */ /* 0x002fea0003800000 */
.L_x_105:
[----:B------:R-:W-:Y:S01]  /*62f0*/  UISETP.NE.U32.AND UP0, UPT, UR56, URZ, UPT ;  /* 0x000000ff3800728c */ /* 0x000fe2000bf05070 */
[----:B------:R-:W-:Y:S01]  /*6300*/  CS2R R18, SRZ ;  /* 0x0000000000127805 */ /* 0x000fe2000001ff00 */
[----:B------:R-:W-:Y:S01]  /*6310*/  VOTEU.ANY UP1, P1 ;  /* 0x0000000000ff7886 */ /* 0x000fe20000820100 */
[----:B------:R-:W-:Y:S01]  /*6320*/  USEL UR4, URZ, 0xffffffff, UP1 ;  /* 0xffffffffff047887 */ /* 0x000fe20008800000 */
[----:B------:R-:W-:Y:S01]  /*6330*/  CS2R R22, SRZ ;  /* 0x0000000000167805 */ /* 0x000fe2000001ff00 */
[----:B------:R-:W-:Y:S01]  /*6340*/  UISETP.NE.AND.EX UP0, UPT, UR57, URZ, UPT, UP0 ;  /* 0x000000ff3900728c */ /* 0x000fe2000bf05300 */
[----:B------:R-:W-:Y:S02]  /*6350*/  CS2R R78, SRZ ;  /* 0x00000000004e7805 */ /* 0x000fe4000001ff00 */
[----:B------:R-:W-:Y:S02]  /*6360*/  CS2R R86, SRZ ;  /* 0x0000000000567805 */ /* 0x000fe4000001ff00 */
[----:B------:R-:W-:Y:S01]  /*6370*/  CS2R R94, SRZ ;  /* 0x00000000005e7805 */ /* 0x000fe2000001ff00 */
[----:B------:R-:W-:Y:S01]  /*6380*/  USEL UR5, URZ, 0xffffffff, UP0 ;  /* 0xffffffffff057887 */ /* 0x000fe20008000000 */
[----:B------:R-:W-:Y:S02]  /*6390*/  CS2R R102, SRZ ;  /* 0x0000000000667805 */ /* 0x000fe4000001ff00 */
[----:B------:R-:W-:Y:S01]  /*63a0*/  CS2R R110, SRZ ;  /* 0x00000000006e7805 */ /* 0x000fe2000001ff00 */
[----:B------:R-:W-:Y:S01]  /*63b0*/  VOTEU.ANY UP0, P0 ;  /* 0x0000000000ff7886 */ /* 0x000fe20000000100 */
[----:B------:R-:W-:Y:S01]  /*63c0*/  @UP3 USEL UR4, UR5, UR4, !UP0 ;  /* 0x0000000405043287 */ /* 0x000fe2000c000000 */
[----:B------:R-:W2:Y:S01]  /*63d0*/  S2UR UR6, SR_CgaCtaId ;  /* 0x00000000000679c3 */ /* 0x000ea20000008800 */
[----:B------:R-:W-:Y:S02]  /*63e0*/  LOP3.LUT R125, R125, 0x1, RZ, 0x3c, !PT ;  /* 0x000000017d7d7812 */ /* 0x000fe400078e3cff */
[----:B------:R-:W-:Y:S04]  /*63f0*/  ULOP3.LUT UR4, UR4, 0x1, URZ, 0xc0, !UPT ;  /* 0x0000000104047892 */ /* 0x000fe8000f8ec0ff */
[----:B------:R-:W-:Y:S02]  /*6400*/  UISETP.NE.U32.AND UP0, UPT, UR4, 0x1, UPT ;  /* 0x000000010400788c */ /* 0x000fe4000bf05070 */
[----:B------:R-:W-:Y:S04]  /*6410*/  UIADD3 UR4, UPT, UPT, UR46, 0x138, URZ ;  /* 0x000001382e047890 */ /* 0x000fe8000fffe0ff */
[----:B------:R-:W-:Y:S01]  /*6420*/  PLOP3.LUT P0, PT, PT, PT, UP0, 0x80, 0x8 ;  /* 0x000000000008781c */ /* 0x000fe20003f0f008 */
[----:B--2---:R-:W-:Y:S11]  /*6430*/  UPRMT UR4, UR6, 0x654, UR4 ;  /* 0x0000065406047896 */ /* 0x004ff60008000004 */
[----:B------:R-:W-:Y:S01]  /*6440*/  @!UPT UIADD3 URZ, UPT, UPT, URZ, URZ, URZ ;  /* 0x000000fffffff290 */ /* 0x000fe2000fffe0ff */
[----:B------:R2:W3:Y:S04]  /*6450*/  @P0 LDS.64 R18, [R120+UR46+0x280] ;  /* 0x0002802e78120984 */ /* 0x0004e80008000a00 */
[----:B------:R2:W1:Y:S04]  /*6460*/  @P0 LDS.64 R22, [R120+UR46+0x680] ;  /* 0x0006802e78160984 */ /* 0x0004680008000a00 */
[----:B------:R2:W1:Y:S04]  /*6470*/  @P0 LDS.64 R78, [R120+UR46+0xa80] ;  /* 0x000a802e784e0984 */ /* 0x0004680008000a00 */
[----:B------:R2:W1:Y:S04]  /*6480*/  @P0 LDS.64 R86, [R120+UR46+0xe80] ;  /* 0x000e802e78560984 */ /* 0x0004680008000a00 */
[----:B------:R2:W1:Y:S04]  /*6490*/  @P0 LDS.64 R94, [R120+UR46+0x1280] ;  /* 0x0012802e785e0984 */ /* 0x0004680008000a00 */
[----:B------:R2:W1:Y:S04]  /*64a0*/  @P0 LDS.64 R102, [R120+UR46+0x1680] ;  /* 0x0016802e78660984 */ /* 0x0004680008000a00 */
[----:B------:R2:W1:Y:S01]  /*64b0*/  @P0 LDS.64 R110, [R120+UR46+0x1a80] ;  /* 0x001a802e786e0984 */ /* 0x0004620008000a00 */
[----:B------:R-:W-:Y:S01]  /*64c0*/  @!PT LDS RZ, [RZ] ;  /* 0x00000000fffff984 */ /* 0x000fe20000000800 */
[----:B------:R-:W-:Y:S01]  /*64d0*/  @!PT LDS RZ, [RZ] ;  /* 0x00000000fffff984 */ /* 0x000fe20000000800 */
[----:B------:R-:W-:Y:S01]  /*64e0*/  @!PT LDS RZ, [RZ] ;  /* 0x00000000fffff984 */ /* 0x000fe20000000800 */
[----:B------:R-:W-:Y:S01]  /*64f0*/  @!PT LDS RZ, [RZ] ;  /* 0x00000000fffff984 */ /* 0x000fe20000000800 */
[----:B------:R4:W-:Y:S06]  /*6500*/  MEMBAR.ALL.CTA ;  /* 0x0000000000007992 */ /* 0x0009ec0000008000 */
[----:B----4-:R-:W4:Y:S02]  /*6510*/  FENCE.VIEW.ASYNC.S ;  /* 0x00000000000073c6 */ /* 0x010f240000000000 */
[----:B----4-:R-:W-:Y:S01]  /*6520*/  SYNCS.ARRIVE.TRANS64.RED.A1T0 RZ, [UR4], RZ ;  /* 0x000000ffffff79a7 */ /* 0x010fe20008100404 */
.L_x_104:
[----:B------:R-:W-:Y:S05]  /*6530*/  @P3 BRA `(.L_x_107) ;  /* 0x0000000000083947 */ /* 0x000fea0003800000 */
[----:B------:R-:W4:Y:S02]  /*6540*/  SYNCS.PHASECHK.TRANS64.TRYWAIT P0, [UR47+0x170], R3 ;  /* 0x00017003ff0075a7 */ /* 0x000f24000800112f */
[----:B----4-:R-:W-:Y:S05]  /*6550*/  @!P0 BRA `(.L_x_108) ;  /* 0x0000002800f48947 */ /* 0x010fea0003800000 */
.L_x_107:
[----:B------:R-:W-:Y:S04]  /*6560*/  ULEA.HI UR4, UR39, UR39, URZ, 0x1 ;  /* 0x0000002727047291 */ /* 0x000fe8000f8f08ff */
[----:B------:R-:W-:Y:S02]  /*6570*/  USHF.R.U32.HI UR5, URZ, 0x1, UR4 ;  /* 0x00000001ff057899 */ /* 0x000fe40008011604 */
[----:B------:R-:W-:Y:S04]  /*6580*/  ULOP3.LUT UR4, UR4, 0xffe, URZ, 0xc0, !UPT ;  /* 0x00000ffe04047892 */ /* 0x000fe8000f8ec0ff */
[----:B------:R-:W-:Y:S01]  /*6590*/  UIADD3 UR4, UPT, UPT, -UR4, UR39, URZ ;  /* 0x0000002704047290 */ /* 0x000fe2000fffe1ff */
[----:B-1----:R-:W-:Y:S04]  /*65a0*/  IMAD.U32 R3, RZ, RZ, UR5 ;  /* 0x00000005ff037e24 */ /* 0x002fe8000f8e00ff */
[----:B------:R-:W-:Y:S01]  /*65b0*/  IMAD R0, R3, 0x70, R2 ;  /* 0x0000007003007824 */ /* 0x000fe200078e0202 */
[----:B------:R-:W-:Y:S05]  /*65c0*/  MOV R17, UR4 ;  /* 0x0000000400117c02 */ /* 0x000fea0008000f00 */
[----:B------:R-:W-:Y:S05]  /*65d0*/  IMAD R17, R17, 0x100000, R0 ;  /* 0x0010000011117824 */ /* 0x000fea00078e0200 */
[----:B------:R-:W-:Y:S04]  /*65e0*/  SHF.R.U32.HI R5, RZ, 0x15, R17 ;  /* 0x00000015ff057819 */ /* 0x000fe80000011611 */
[----:B------:R-:W-:Y:S11]  /*65f0*/  LOP3.LUT P0, RZ, R5, 0x3, R122, 0x48, !PT ;  /* 0x0000000305ff7812 */ /* 0x000ff6000780487a */
[----:B------:R-:W-:Y:S02]  /*6600*/  @!UPT UIADD3 URZ, UPT, UPT, URZ, URZ, URZ ;  /* 0x000000fffffff290 */ /* 0x000fe4000fffe0ff */
[----:B------:R-:W-:Y:S05]  /*6610*/  @!P0 BRA `(.L_x_109) ;  /* 0x0000000000408947 */ /* 0x000fea0003800000 */
[----:B------:R-:W1:Y:S01]  /*6620*/  LDCU.64 UR8, c[0x4][0x68] ;  /* 0x01000d00ff0877ac */ /* 0x000e620008000a00 */
[----:B------:R-:W-:Y:S01]  /*6630*/  MOV R15, 0x0 ;  /* 0x00000000000f7802 */ /* 0x000fe20000000f00 */
[----:B------:R-:W-:Y:S02]  /*6640*/  HFMA2 R12, -RZ, RZ, 0, 5.9604644775390625e-08 ;  /* 0x00000001ff0c7431 */ /* 0x000fe400000001ff */
[----:B------:R-:W-:Y:S02]  /*6650*/  IMAD.MOV.U32 R8, RZ, RZ, 0x192 ;  /* 0x00000192ff087424 */ /* 0x000fe400078e00ff */
[----:B------:R-:W-:Y:S01]  /*6660*/  IMAD.MOV.U32 R13, RZ, RZ, RZ ;  /* 0x000000ffff0d7224 */ /* 0x000fe200078e00ff */
[----:B------:R-:W2:Y:S01]  /*6670*/  LDCU.64 UR6, c[0x4][0x70] ;  /* 0x01000e00ff0677ac */ /* 0x000ea20008000a00 */
[----:B------:R-:W3:Y:S01]  /*6680*/  LDC.64 R14, c[0x4][R15] ;  /* 0x010000000f0e7b82 */ /* 0x000ee20000000a00 */
[----:B------:R-:W4:Y:S01]  /*6690*/  LDCU.64 UR4, c[0x4][0x8] ;  /* 0x01000100ff0477ac */ /* 0x000f220008000a00 */
[----:B-1----:R-:W-:Y:S01]  /*66a0*/  MOV R5, UR9 ;  /* 0x0000000900057c02 */ /* 0x002fe20008000f00 */
[----:B------:R-:W-:Y:S01]  /*66b0*/  IMAD.U32 R4, RZ, RZ, UR8 ;  /* 0x00000008ff047e24 */ /* 0x000fe2000f8e00ff */
[----:B--2---:R-:W-:Y:S01]  /*66c0*/  MOV R7, UR7 ;  /* 0x0000000700077c02 */ /* 0x004fe20008000f00 */
[----:B------:R-:W-:Y:S01]  /*66d0*/  IMAD.U32 R6, RZ, RZ, UR6 ;  /* 0x00000006ff067e24 */ /* 0x000fe2000f8e00ff */
[----:B----4-:R-:W-:Y:S01]  /*66e0*/  MOV R11, UR5 ;  /* 0x00000005000b7c02 */ /* 0x010fe20008000f00 */
[----:B------:R-:W-:Y:S02]  /*66f0*/  IMAD.U32 R10, RZ, RZ, UR4 ;  /* 0x00000004ff0a7e24 */ /* 0x000fe4000f8e00ff */
[----:B------:R-:W-:Y:S07]  /*6700*/  LEPC R20, `(.L_x_109) ;  /* 0x000000001014794e */ /* 0x000fee0000000000 */
[----:B---3-5:R-:W-:Y:S05]  /*6710*/  CALL.ABS.NOINC R14 ;  /* 0x000000000e007343 */ /* 0x028fea0003c00000 */
.L_x_109:
[----:B------:R-:W-:Y:S05]  /*6720*/  WARPSYNC.ALL ;  /* 0x0000000000007948 */ /* 0x000fea0003800000 */
[C---:B------:R-:W-:Y:S01]  /*6730*/  R2UR UR4, R17.reuse ;  /* 0x00000000110472ca */ /* 0x040fe200000e0000 */
[----:B------:R-:W-:Y:S05]  /*6740*/  VIADD R3, R17, 0x10 ;  /* 0x0000001011037836 */ /* 0x000fea0000000000 */
[----:B------:R-:W-:Y:S04]  /*6750*/  SHF.R.U32.HI R3, RZ, 0x15, R3 ;  /* 0x00000015ff037819 */ /* 0x000fe80000011603 */
[----:B------:R-:W-:Y:S03]  /*6760*/  LOP3.LUT P0, RZ, R3, 0x3, R122, 0x48, !PT ;  /* 0x0000000303ff7812 */ /* 0x000fe6000780487a */
[----:B------:R-:W1:Y:S01]  /*6770*/  LDTM.16dp32bit_t0_t15.x8 R64, tmem[UR4] ;  /* 0x00000004004079ee */ /* 0x000e620008980000 */
[----:B------:R-:W1:Y:S09]  /*6780*/  LDTM.16dp32bit_t16_t31.x8 R64, tmem[UR4+0x8] ;  /* 0x00000804004079ee */ /* 0x000e7200089a0000 */
[----:B-1----:R-:W-:Y:S05]  /*6790*/  @!P0 BRA `(.L_x_110) ;  /* 0x0000000000408947 */ /* 0x002fea0003800000 */
        /* <DEDUP_REMOVED lines=16> */
.L_x_110:
[----:B------:R-:W-:Y:S05]  /*68a0*/  WARPSYNC.ALL ;  /* 0x0000000000007948 */ /* 0x000fea0003800000 */
[C---:B------:R-:W-:Y:S01]  /*68b0*/  R2UR UR4, R17.reuse ;  /* 0x00000000110472ca */ /* 0x040fe200000e0000 */
[----:B------:R-:W-:Y:S05]  /*68c0*/  VIADD R3, R17, 0x20 ;  /* 0x0000002011037836 */ /* 0x000fea0000000000 */
[----:B------:R-:W-:Y:S04]  /*68d0*/  SHF.R.U32.HI R3, RZ, 0x15, R3 ;  /* 0x00000015ff037819 */ /* 0x000fe80000011603 */
[----:B------:R-:W-:Y:S03]  /*68e0*/  LOP3.LUT P0, RZ, R3, 0x3, R122, 0x48, !PT ;  /* 0x0000000303ff7812 */ /* 0x000fe6000780487a */
[----:B------:R-:W1:Y:S01]  /*68f0*/  LDTM.16dp32bit_t0_t15.x8 R56, tmem[UR4+0x10] ;  /* 0x00001004003879ee */ /* 0x000e620008980000 */
        /* <DEDUP_REMOVED lines=18> */
.L_x_111:
        /* <DEDUP_REMOVED lines=24> */
.L_x_112:
        /* <DEDUP_REMOVED lines=24> */
.L_x_113:
        /* <DEDUP_REMOVED lines=24> */
.L_x_114:
        /* <DEDUP_REMOVED lines=24> */
.L_x_115:
[----:B------:R-:W-:Y:S01]  /*7020*/  ISETP.NE.AND P0, PT, R128, RZ, PT ;  /* 0x000000ff8000720c */ /* 0x000fe20003f05270 */
[----:B------:R-:W-:Y:S05]  /*7030*/  WARPSYNC.ALL ;  /* 0x0000000000007948 */ /* 0x000fea0003800000 */
[----:B------:R-:W-:Y:S01]  /*7040*/  R2UR UR4, R17 ;  /* 0x00000000110472ca */ /* 0x000fe200000e0000 */
[----:B------:R-:W1:Y:S01]  /*7050*/  S2UR UR5, SR_CgaCtaId ;  /* 0x00000000000579c3 */ /* 0x000e620000008800 */
[----:B---3--:R-:W-:Y:S01]  /*7060*/  F2FP.F16.E4M3.UNPACK_B R0, R18 ;  /* 0x00000012ff00723e */ /* 0x008fe200020006ff */
[C---:B----45:R-:W-:Y:S01]  /*7070*/  FMUL R64, R16.reuse, R64 ;  /* 0x0000004010407220 */ /* 0x070fe20000400000 */
[----:B------:R-:W-:Y:S01]  /*7080*/  F2FP.F16.E4M3.UNPACK_B R12, R18.H1 ;  /* 0x00000012ff0c723e */ /* 0x000fe200030006ff */
[C---:B------:R-:W-:Y:S01]  /*7090*/  FMUL R65, R16.reuse, R65 ;  /* 0x0000004110417220 */ /* 0x040fe20000400000 */
[-C--:B------:R-:W-:Y:S01]  /*70a0*/  F2FP.F16.E4M3.UNPACK_B R14, R19.reuse ;  /* 0x00000013ff0e723e */ /* 0x080fe200020006ff */
[--C-:B------:R-:W-:Y:S01]  /*70b0*/  HADD2.F32 R3, -RZ, R0.reuse.H0_H0 ;  /* 0x20000000ff037230 */ /* 0x100fe20000004100 */
[----:B------:R-:W-:Y:S01]  /*70c0*/  F2FP.F16.E4M3.UNPACK_B R18, R19.H1 ;  /* 0x00000013ff12723e */ /* 0x000fe200030006ff */
[----:B------:R-:W-:Y:S02]  /*70d0*/  HADD2.F32 R0, -RZ, R0.H1_H1 ;  /* 0x30000000ff007230 */ /* 0x000fe40000004100 */
[----:B------:R-:W-:Y:S01]  /*70e0*/  FMUL R68, R16, R68 ;  /* 0x0000004410447220 */ /* 0x000fe20000400000 */
[----:B------:R-:W-:Y:S02]  /*70f0*/  HADD2.F32 R13, -RZ, R12.H0_H0 ;  /* 0x2000000cff0d7230 */ /* 0x000fe40000004100 */
[----:B------:R-:W-:Y:S01]  /*7100*/  FFMA R64, R3, UR45, R64 ;  /* 0x0000002d03407c23 */ /* 0x000fe20008000040 */
[----:B------:R-:W-:Y:S01]  /*7110*/  LDTM.16dp32bit_t0_t15.x8 R4, tmem[UR4+0x60] ;  /* 0x00006004000479ee */ /* 0x000fe20008980000 */
[----:B------:R-:W3:Y:S01]  /*7120*/  LDTM.16dp32bit_t16_t31.x8 R4, tmem[UR4+0x68] ;  /* 0x00006804000479ee */ /* 0x000ee200089a0000 */
[----:B------:R-:W-:Y:S01]  /*7130*/  NOP ;  /* 0x0000000000007918 */ /* 0x000fe20000000000 */
[----:B------:R-:W-:Y:S01]  /*7140*/  FFMA R65, R0, UR45, R65 ;  /* 0x0000002d00417c23 */ /* 0x000fe20008000041 */
[----:B------:R-:W-:Y:S01]  /*7150*/  UIADD3 UR4, UPT, UPT, UR47, 0x190, URZ ;  /* 0x000001902f047890 */ /* 0x000fe2000fffe0ff */
[--C-:B------:R-:W-:Y:S02]  /*7160*/  HADD2.F32 R15, -RZ, R14.reuse.H0_H0 ;  /* 0x2000000eff0f7230 */ /* 0x100fe40000004100 */
[C---:B------:R-:W-:Y:S01]  /*7170*/  FMUL R69, R16.reuse, R69 ;  /* 0x0000004510457220 */ /* 0x040fe20000400000 */
[----:B------:R-:W-:Y:S02]  /*7180*/  HADD2.F32 R14, -RZ, R14.H1_H1 ;  /* 0x3000000eff0e7230 */ /* 0x000fe40000004100 */
[C---:B------:R-:W-:Y:S01]  /*7190*/  FMUL R56, R16.reuse, R56 ;  /* 0x0000003810387220 */ /* 0x040fe20000400000 */
[C---:B------:R-:W-:Y:S01]  /*71a0*/  FMUL R57, R16.reuse, R57 ;  /* 0x0000003910397220 */ /* 0x040fe20000400000 */
[C---:B------:R-:W-:Y:S01]  /*71b0*/  FMUL R60, R16.reuse, R60 ;  /* 0x0000003c103c7220 */ /* 0x040fe20000400000 */
[----:B------:R-:W-:Y:S01]  /*71c0*/  F2FP.F16.E4M3.UNPACK_B R20, R22 ;  /* 0x00000016ff14723e */ /* 0x000fe200020006ff */
[C---:B------:R-:W-:Y:S01]  /*71d0*/  FMUL R61, R16.reuse, R61 ;  /* 0x0000003d103d7220 */ /* 0x040fe20000400000 */
[C---:B------:R-:W-:Y:S01]  /*71e0*/  FMUL R48, R16.reuse, R48 ;  /* 0x0000003010307220 */ /* 0x040fe20000400000 */
[----:B------:R-:W-:Y:S01]  /*71f0*/  F2FP.F16.E4M3.UNPACK_B R22, R22.H1 ;  /* 0x00000016ff16723e */ /* 0x000fe200030006ff */
[----:B------:R-:W-:Y:S02]  /*7200*/  HADD2.F32 R12, -RZ, R12.H1_H1 ;  /* 0x3000000cff0c7230 */ /* 0x000fe40000004100 */
[C---:B------:R-:W-:Y:S01]  /*7210*/  FMUL R49, R16.reuse, R49 ;  /* 0x0000003110317220 */ /* 0x040fe20000400000 */
[--C-:B------:R-:W-:Y:S02]  /*7220*/  HADD2.F32 R21, -RZ, R20.reuse.H0_H0 ;  /* 0x20000014ff157230 */ /* 0x100fe40000004100 */
[C---:B------:R-:W-:Y:S01]  /*7230*/  FMUL R52, R16.reuse, R52 ;  /* 0x0000003410347220 */ /* 0x040fe20000400000 */
[----:B------:R-:W-:Y:S01]  /*7240*/  F2FP.F16.E4M3.UNPACK_B R72, R23 ;  /* 0x00000017ff48723e */ /* 0x000fe200020006ff */
[----:B------:R-:W-:Y:S02]  /*7250*/  HADD2.F32 R20, -RZ, R20.H1_H1 ;  /* 0x30000014ff147230 */ /* 0x000fe40000004100 */
[C---:B------:R-:W-:Y:S01]  /*7260*/  FMUL R53, R16.reuse, R53 ;  /* 0x0000003510357220 */ /* 0x040fe20000400000 */
[C---:B------:R-:W-:Y:S01]  /*7270*/  FMUL R40, R16.reuse, R40 ;  /* 0x0000002810287220 */ /* 0x040fe20000400000 */
[----:B------:R-:W-:Y:S01]  /*7280*/  F2FP.F16.E4M3.UNPACK_B R74, R23.H1 ;  /* 0x00000017ff4a723e */ /* 0x000fe200030006ff */
[--C-:B------:R-:W-:Y:S01]  /*7290*/  HADD2.F32 R73, -RZ, R72.reuse.H0_H0 ;  /* 0x20000048ff497230 */ /* 0x100fe20000004100 */
[----:B-1----:R-:W-:Y:S01]  /*72a0*/  UPRMT UR4, UR5, 0x654, UR4 ;  /* 0x0000065405047896 */ /* 0x002fe20008000004 */
[----:B------:R-:W-:Y:S02]  /*72b0*/  HADD2.F32 R72, -RZ, R72.H1_H1 ;  /* 0x30000048ff487230 */ /* 0x000fe40000004100 */
[C---:B------:R-:W-:Y:S01]  /*72c0*/  FMUL R41, R16.reuse, R41 ;  /* 0x0000002910297220 */ /* 0x040fe20000400000 */
[C---:B------:R-:W-:Y:S01]  /*72d0*/  FMUL R44, R16.reuse, R44 ;  /* 0x0000002c102c7220 */ /* 0x040fe20000400000 */
[----:B------:R-:W-:Y:S01]  /*72e0*/  F2FP.F16.E4M3.UNPACK_B R76, R78 ;  /* 0x0000004eff4c723e */ /* 0x000fe200020006ff */
[C---:B------:R-:W-:Y:S01]  /*72f0*/  FMUL R45, R16.reuse, R45 ;  /* 0x0000002d102d7220 */ /* 0x040fe20000400000 */
[C---:B------:R-:W-:Y:S01]  /*7300*/  FMUL R32, R16.reuse, R32 ;  /* 0x0000002010207220 */ /* 0x040fe20000400000 */
[----:B------:R-:W-:Y:S01]  /*7310*/  F2FP.F16.E4M3.UNPACK_B R78, R78.H1 ;  /* 0x0000004eff4e723e */ /* 0x000fe200030006ff */
[C---:B------:R-:W-:Y:S01]  /*7320*/  FMUL R33, R16.reuse, R33 ;  /* 0x0000002110217220 */ /* 0x040fe20000400000 */
[----:B---3--:R-:W-:Y:S01]  /*7330*/  SYNCS.ARRIVE.TRANS64.RED.A1T0 RZ, [UR4], RZ ;  /* 0x000000ffffff79a7 */ /* 0x008fe20008100404 */
[--C-:B------:R-:W-:Y:S02]  /*7340*/  HADD2.F32 R77, -RZ, R76.reuse.H0_H0 ;  /* 0x2000004cff4d7230 */ /* 0x100fe40000004100 */
[C---:B------:R-:W-:Y:S01]  /*7350*/  FMUL R36, R16.reuse, R36 ;  /* 0x0000002410247220 */ /* 0x040fe20000400000 */
[----:B------:R-:W-:Y:S01]  /*7360*/  F2FP.F16.E4M3.UNPACK_B R80, R79 ;  /* 0x0000004fff50723e */ /* 0x000fe200020006ff */
[----:B------:R-:W-:Y:S02]  /*7370*/  HADD2.F32 R76, -RZ, R76.H1_H1 ;  /* 0x3000004cff4c7230 */ /* 0x000fe40000004100 */
[C---:B------:R-:W-:Y:S01]  /*7380*/  FMUL R37, R16.reuse, R37 ;  /* 0x0000002510257220 */ /* 0x040fe20000400000 */
[C---:B------:R-:W-:Y:S01]  /*7390*/  FMUL R24, R16.reuse, R24 ;  /* 0x0000001810187220 */ /* 0x040fe20000400000 */
[----:B------:R-:W-:Y:S01]  /*73a0*/  F2FP.F16.E4M3.UNPACK_B R82, R79.H1 ;  /* 0x0000004fff52723e */ /* 0x000fe200030006ff */
[--C-:B------:R-:W-:Y:S02]  /*73b0*/  HADD2.F32 R81, -RZ, R80.reuse.H0_H0 ;  /* 0x20000050ff517230 */ /* 0x100fe40000004100 */
[C---:B------:R-:W-:Y:S01]  /*73c0*/  FMUL R25, R16.reuse, R25 ;  /* 0x0000001910197220 */ /* 0x040fe20000400000 */
[----:B------:R-:W-:Y:S02]  /*73d0*/  HADD2.F32 R80, -RZ, R80.H1_H1 ;  /* 0x30000050ff507230 */ /* 0x000fe40000004100 */
[C---:B------:R-:W-:Y:S01]  /*73e0*/  FMUL R28, R16.reuse, R28 ;  /* 0x0000001c101c7220 */ /* 0x040fe20000400000 */
[----:B------:R-:W-:Y:S01]  /*73f0*/  F2FP.F16.E4M3.UNPACK_B R84, R86 ;  /* 0x00000056ff54723e */ /* 0x000fe200020006ff */
[C---:B------:R-:W-:Y:S01]  /*7400*/  FMUL R29, R16.reuse, R29 ;  /* 0x0000001d101d7220 */ /* 0x040fe20000400000 */
[C---:B------:R-:W-:Y:S01]  /*7410*/  FMUL R4, R16.reuse, R4 ;  /* 0x0000000410047220 */ /* 0x040fe20000400000 */
[----:B------:R-:W-:Y:S01]  /*7420*/  F2FP.F16.E4M3.UNPACK_B R86, R86.H1 ;  /* 0x00000056ff56723e */ /* 0x000fe200030006ff */
        /* <DEDUP_REMOVED lines=8> */
[----:B------:R-:W-:Y:S02]  /*74b0*/  HADD2.F32 R89, -RZ, R88.H0_H0 ;  /* 0x20000058ff597230 */ /* 0x000fe40000004100 */
[----:B------:R-:W-:Y:S01]  /*74c0*/  FMUL R67, R16, R67 ;  /* 0x0000004310437220 */ /* 0x000fe20000400000 */
[----:B------:R-:W-:Y:S02]  /*74d0*/  HADD2.F32 R19, -RZ, R18.H0_H0 ;  /* 0x20000012ff137230 */ /* 0x000fe40000004100 */
[----:B------:R-:W-:Y:S01]  /*74e0*/  FFMA R66, R13, UR45, R66 ;  /* 0x0000002d0d427c23 */ /* 0x000fe20008000042 */
[-C--:B------:R-:W-:Y:S01]  /*74f0*/  F2FP.F16.E4M3.UNPACK_B R92, R94.reuse ;  /* 0x0000005eff5c723e */ /* 0x080fe200020006ff */
[----:B------:R-:W-:Y:S01]  /*7500*/  FFMA R67, R12, UR45, R67 ;  /* 0x0000002d0c437c23 */ /* 0x000fe20008000043 */
[----:B------:R-:W-:Y:S01]  /*7510*/  FFMA R68, R15, UR45, R68 ;  /* 0x0000002d0f447c23 */ /* 0x000fe20008000044 */
[----:B------:R-:W-:Y:S01]  /*7520*/  F2FP.F16.E4M3.UNPACK_B R94, R94.H1 ;  /* 0x0000005eff5e723e */ /* 0x000fe200030006ff */
[----:B------:R-:W-:Y:S01]  /*7530*/  FFMA R69, R14, UR45, R69 ;  /* 0x0000002d0e457c23 */ /* 0x000fe20008000045 */
[----:B------:R-:W-:Y:S01]  /*7540*/  HADD2.F32 R88, -RZ, R88.H1_H1 ;  /* 0x30000058ff587230 */ /* 0x000fe20000004100 */
[----:B------:R-:W-:Y:S01]  /*7550*/  F2FP.SATFINITE.E4M3.F32.PACK_AB_MERGE_C R130, R67, R66, RZ ;  /* 0x000000424382723e */ /* 0x000fe200048070ff */
[----:B------:R-:W-:Y:S02]  /*7560*/  HADD2.F32 R93, -RZ, R92.H0_H0 ;  /* 0x2000005cff5d7230 */ /* 0x000fe40000004100 */
[C---:B------:R-:W-:Y:S01]  /*7570*/  FMUL R70, R16.reuse, R70 ;  /* 0x0000004610467220 */ /* 0x040fe20000400000 */
[----:B------:R-:W-:Y:S01]  /*7580*/  HADD2.F32 R18, -RZ, R18.H1_H1 ;  /* 0x30000012ff127230 */ /* 0x000fe20000004100 */
[----:B------:R-:W-:Y:S01]  /*7590*/  F2FP.SATFINITE.E4M3.F32.PACK_AB_MERGE_C R130, R65, R64, R130 ;  /* 0x000000404182723e */ /* 0x000fe20004807082 */
[----:B------:R-:W-:Y:S02]  /*75a0*/  HADD2.F32 R92, -RZ, R92.H1_H1 ;  /* 0x3000005cff5c7230 */ /* 0x000fe40000004100 */
[----:B------:R-:W-:Y:S01]  /*75b0*/  FFMA R70, R19, UR45, R70 ;  /* 0x0000002d13467c23 */ /* 0x000fe20008000046 */
[C---:B------:R-:W-:Y:S01]  /*75c0*/  FMUL R71, R16.reuse, R71 ;  /* 0x0000004710477220 */ /* 0x040fe20000400000 */
[--C-:B------:R-:W-:Y:S02]  /*75d0*/  HADD2.F32 R23, -RZ, R22.reuse.H0_H0 ;  /* 0x20000016ff177230 */ /* 0x100fe40000004100 */
[----:B------:R-:W-:Y:S01]  /*75e0*/  FMUL R58, R16, R58 ;  /* 0x0000003a103a7220 */ /* 0x000fe20000400000 */
[----:B------:R-:W-:Y:S02]  /*75f0*/  HADD2.F32 R22, -RZ, R22.H1_H1 ;  /* 0x30000016ff167230 */ /* 0x000fe40000004100 */
[----:B------:R-:W-:Y:S01]  /*7600*/  FFMA R71, R18, UR45, R71 ;  /* 0x0000002d12477c23 */ /* 0x000fe20008000047 */
[-C--:B------:R-:W-:Y:S01]  /*7610*/  F2FP.F16.E4M3.UNPACK_B R96, R95.reuse ;  /* 0x0000005fff60723e */ /* 0x080fe200020006ff */
[----:B------:R-:W-:Y:S01]  /*7620*/  FFMA R56, R21, UR45, R56 ;  /* 0x0000002d15387c23 */ /* 0x000fe20008000038 */
[----:B------:R-:W-:Y:S01]  /*7630*/  FFMA R57, R20, UR45, R57 ;  /* 0x0000002d14397c23 */ /* 0x000fe20008000039 */
[----:B------:R-:W-:Y:S01]  /*7640*/  F2FP.F16.E4M3.UNPACK_B R98, R95.H1 ;  /* 0x0000005fff62723e */ /* 0x000fe200030006ff */
[----:B------:R-:W-:Y:S01]  /*7650*/  FFMA R58, R23, UR45, R58 ;  /* 0x0000002d173a7c23 */ /* 0x000fe2000800003a */
[----:B------:R-:W-:Y:S01]  /*7660*/  F2FP.SATFINITE.E4M3.F32.PACK_AB_MERGE_C R131, R71, R70, RZ ;  /* 0x000000464783723e */ /* 0x000fe200048070ff */
[----:B------:R-:W-:Y:S02]  /*7670*/  HADD2.F32 R97, -RZ, R96.H0_H0 ;  /* 0x20000060ff617230 */ /* 0x000fe40000004100 */
[----:B------:R-:W-:Y:S01]  /*7680*/  FMUL R59, R16, R59 ;  /* 0x0000003b103b7220 */ /* 0x000fe20000400000 */
[----:B------:R-:W-:Y:S01]  /*7690*/  HADD2.F32 R75, -RZ, R74.H0_H0 ;  /* 0x2000004aff4b7230 */ /* 0x000fe20000004100 */
[----:B------:R-:W-:Y:S01]  /*76a0*/  F2FP.SATFINITE.E4M3.F32.PACK_AB_MERGE_C R131, R69, R68, R131 ;  /* 0x000000444583723e */ /* 0x000fe20004807083 */
[----:B------:R-:W-:Y:S02]  /*76b0*/  HADD2.F32 R96, -RZ, R96.H1_H1 ;  /* 0x30000060ff607230 */ /* 0x000fe40000004100 */
[----:B------:R-:W-:Y:S01]  /*76c0*/  FFMA R59, R22, UR45, R59 ;  /* 0x0000002d163b7c23 */ /* 0x000fe2000800003b */
[----:B------:R-:W-:Y:S01]  /*76d0*/  FFMA R60, R73, UR45, R60 ;  /* 0x0000002d493c7c23 */ /* 0x000fe2000800003c */
[----:B------:R-:W-:Y:S01]  /*76e0*/  FFMA R61, R72, UR45, R61 ;  /* 0x0000002d483d7c23 */ /* 0x000fe2000800003d */
[----:B------:R1:W-:Y:S01]  /*76f0*/  STS.64 [R120+UR46+0x1e80], R130 ;  /* 0x001e808278007988 */ /* 0x0003e20008000a2e */
[C---:B------:R-:W-:Y:S01]  /*7700*/  FMUL R62, R16.reuse, R62 ;  /* 0x0000003e103e7220 */ /* 0x040fe20000400000 */
[----:B------:R-:W-:Y:S01]  /*7710*/  F2FP.SATFINITE.E4M3.F32.PACK_AB_MERGE_C R132, R59, R58, RZ ;  /* 0x0000003a3b84723e */ /* 0x000fe200048070ff */
[----:B------:R-:W-:Y:S02]  /*7720*/  HADD2.F32 R74, -RZ, R74.H1_H1 ;  /* 0x3000004aff4a7230 */ /* 0x000fe40000004100 */
[----:B------:R-:W-:Y:S01]  /*7730*/  FMUL R63, R16, R63 ;  /* 0x0000003f103f7220 */ /* 0x000fe20000400000 */
[--C-:B------:R-:W-:Y:S01]  /*7740*/  HADD2.F32 R79, -RZ, R78.reuse.H0_H0 ;  /* 0x2000004eff4f7230 */ /* 0x100fe20000004100 */
[----:B------:R-:W-:Y:S01]  /*7750*/  F2FP.SATFINITE.E4M3.F32.PACK_AB_MERGE_C R132, R57, R56, R132 ;  /* 0x000000383984723e */ /* 0x000fe20004807084 */
[----:B------:R-:W-:Y:S01]  /*7760*/  FFMA R62, R75, UR45, R62 ;  /* 0x0000002d4b3e7c23 */ /* 0x000fe2000800003e */
[----:B------:R-:W-:Y:S01]  /*7770*/  FFMA R63, R74, UR45, R63 ;  /* 0x0000002d4a3f7c23 */ /* 0x000fe2000800003f */
[----:B------:R-:W-:Y:S01]  /*7780*/  FFMA R48, R77, UR45, R48 ;  /* 0x0000002d4d307c23 */ /* 0x000fe20008000030 */
[----:B------:R-:W-:Y:S01]  /*7790*/  F2FP.F16.E4M3.UNPACK_B R100, R102 ;  /* 0x00000066ff64723e */ /* 0x000fe200020006ff */
[----:B------:R-:W-:Y:S01]  /*77a0*/  FFMA R49, R76, UR45, R49 ;  /* 0x0000002d4c317c23 */ /* 0x000fe20008000031 */
[C---:B------:R-:W-:Y:S01]  /*77b0*/  FMUL R50, R16.reuse, R50 ;  /* 0x0000003210327220 */ /* 0x040fe20000400000 */
[----:B------:R-:W-:Y:S01]  /*77c0*/  F2FP.SATFINITE.E4M3.F32.PACK_AB_MERGE_C R133, R63, R62, RZ ;  /* 0x0000003e3f85723e */ /* 0x000fe200048070ff */
[----:B------:R-:W-:Y:S02]  /*77d0*/  HADD2.F32 R78, -RZ, R78.H1_H1 ;  /* 0x3000004eff4e7230 */ /* 0x000fe40000004100 */
[----:B------:R-:W-:Y:S01]  /*77e0*/  FMUL R51, R16, R51 ;  /* 0x0000003310337220 */ /* 0x000fe20000400000 */
[----:B------:R-:W-:Y:S01]  /*77f0*/  HADD2.F32 R83, -RZ, R82.H0_H0 ;  /* 0x20000052ff537230 */ /* 0x000fe20000004100 */
[----:B------:R-:W-:Y:S01]  /*7800*/  F2FP.SATFINITE.E4M3.F32.PACK_AB_MERGE_C R133, R61, R60, R133 ;  /* 0x0000003c3d85723e */ /* 0x000fe20004807085 */
[----:B------:R-:W-:Y:S01]  /*7810*/  FFMA R50, R79, UR45, R50 ;  /* 0x0000002d4f327c23 */ /* 0x000fe20008000032 */
[----:B------:R-:W-:Y:S01]  /*7820*/  FFMA R51, R78, UR45, R51 ;  /* 0x0000002d4e337c23 */ /* 0x000fe20008000033 */
[----:B------:R-:W-:Y:S01]  /*7830*/  FFMA R52, R81, UR45, R52 ;  /* 0x0000002d51347c23 */ /* 0x000fe20008000034 */
[----:B------:R-:W-:Y:S01]  /*7840*/  F2FP.F16.E4M3.UNPACK_B R102, R102.H1 ;  /* 0x00000066ff66723e */ /* 0x000fe200030006ff */
[----:B------:R3:W-:Y:S01]  /*7850*/  STS.64 [R120+UR46+0x2280], R132 ;  /* 0x0022808478007988 */ /* 0x0007e20008000a2e */
[----:B------:R-:W-:Y:S01]  /*7860*/  FFMA R53, R80, UR45, R53 ;  /* 0x0000002d50357c23 */ /* 0x000fe20008000035 */
[----:B------:R-:W-:Y:S01]  /*7870*/  F2FP.SATFINITE.E4M3.F32.PACK_AB_MERGE_C R129, R51, R50, RZ ;  /* 0x000000323381723e */ /* 0x000fe200048070ff */
[----:B------:R-:W-:Y:S02]  /*7880*/  HADD2.F32 R101, -RZ, R100.H0_H0 ;  /* 0x20000064ff657230 */ /* 0x000fe40000004100 */
[C---:B------:R-:W-:Y:S01]  /*7890*/  FMUL R54, R16.reuse, R54 ;  /* 0x0000003610367220 */ /* 0x040fe20000400000 */
[----:B------:R-:W-:Y:S01]  /*78a0*/  HADD2.F32 R82, -RZ, R82.H1_H1 ;  /* 0x30000052ff527230 */ /* 0x000fe20000004100 */
[----:B-1----:R-:W-:Y:S01]  /*78b0*/  F2FP.SATFINITE.E4M3.F32.PACK_AB_MERGE_C R130, R49, R48, R129 ;  /* 0x000000303182723e */ /* 0x002fe20004807081 */
        /* <DEDUP_REMOVED lines=20> */
[----:B------:R-:W-:Y:S01]  /*7a00*/  FMUL R46, R16, R46 ;  /* 0x0000002e102e7220 */ /* 0x000fe20000400000 */
[----:B------:R1:W-:Y:S01]  /*7a10*/  STS.64 [R120+UR46+0x2680], R130 ;  /* 0x0026808278007988 */ /* 0x0003e20008000a2e */
[----:B------:R-:W-:Y:S02]  /*7a20*/  HADD2.F32 R90, -RZ, R90.H1_H1 ;  /* 0x3000005aff5a7230 */ /* 0x000fe40000004100 */
[----:B------:R-:W-:Y:S01]  /*7a30*/  FFMA R45, R88, UR45, R45 ;  /* 0x0000002d582d7c23 */ /* 0x000fe2000800002d */
[----:B------:R-:W-:Y:S01]  /*7a40*/  F2FP.F16.E4M3.UNPACK_B R108, R110 ;  /* 0x0000006eff6c723e */ /* 0x000fe200020006ff */
[----:B------:R-:W-:Y:S01]  /*7a50*/  FFMA R46, R91, UR45, R46 ;  /* 0x0000002d5b2e7c23 */ /* 0x000fe2000800002e */
[----:B---3--:R-:W-:Y:S01]  /*7a60*/  F2FP.SATFINITE.E4M3.F32.PACK_AB_MERGE_C R132, R43, R42, RZ ;  /* 0x0000002a2b84723e */ /* 0x008fe200048070ff */
[C---:B------:R-:W-:Y:S01]  /*7a70*/  FMUL R47, R16.reuse, R47 ;  /* 0x0000002f102f7220 */ /* 0x040fe20000400000 */
[--C-:B------:R-:W-:Y:S02]  /*7a80*/  HADD2.F32 R95, -RZ, R94.reuse.H0_H0 ;  /* 0x2000005eff5f7230 */ /* 0x100fe40000004100 */
[----:B------:R-:W-:Y:S01]  /*7a90*/  FMUL R34, R16, R34 ;  /* 0x0000002210227220 */ /* 0x000fe20000400000 */
[----:B------:R-:W-:Y:S01]  /*7aa0*/  HADD2.F32 R94, -RZ, R94.H1_H1 ;  /* 0x3000005eff5e7230 */ /* 0x000fe20000004100 */
[----:B------:R-:W-:Y:S01]  /*7ab0*/  F2FP.SATFINITE.E4M3.F32.PACK_AB_MERGE_C R132, R41, R40, R132 ;  /* 0x000000282984723e */ /* 0x000fe20004807084 */
[----:B------:R-:W-:Y:S01]  /*7ac0*/  FFMA R47, R90, UR45, R47 ;  /* 0x0000002d5a2f7c23 */ /* 0x000fe2000800002f */
[----:B------:R-:W-:Y:S01]  /*7ad0*/  FMUL R35, R16, R35 ;  /* 0x0000002310237220 */ /* 0x000fe20000400000 */
[----:B------:R-:W-:Y:S01]  /*7ae0*/  FFMA R32, R93, UR45, R32 ;  /* 0x0000002d5d207c23 */ /* 0x000fe20008000020 */
[----:B------:R-:W-:Y:S01]  /*7af0*/  FFMA R33, R92, UR45, R33 ;  /* 0x0000002d5c217c23 */ /* 0x000fe20008000021 */
[--C-:B------:R-:W-:Y:S02]  /*7b00*/  HADD2.F32 R99, -RZ, R98.reuse.H0_H0 ;  /* 0x20000062ff637230 */ /* 0x100fe40000004100 */
[----:B------:R-:W-:Y:S01]  /*7b10*/  FFMA R34, R95, UR45, R34 ;  /* 0x0000002d5f227c23 */ /* 0x000fe20008000022 */
[----:B------:R-:W-:Y:S01]  /*7b20*/  FMUL R38, R16, R38 ;  /* 0x0000002610267220 */ /* 0x000fe20000400000 */
[----:B------:R-:W-:Y:S02]  /*7b30*/  HADD2.F32 R98, -RZ, R98.H1_H1 ;  /* 0x30000062ff627230 */ /* 0x000fe40000004100 */
        /* <DEDUP_REMOVED lines=11> */
[----:B------:R-:W-:Y:S01]  /*7bf0*/  F2FP.F16.E4M3.UNPACK_B R110, R110.H1 ;  /* 0x0000006eff6e723e */ /* 0x000fe200030006ff */
[----:B------:R-:W-:Y:S01]  /*7c00*/  FFMA R25, R100, UR45, R25 ;  /* 0x0000002d64197c23 */ /* 0x000fe20008000019 */
[--C-:B------:R-:W-:Y:S02]  /*7c10*/  HADD2.F32 R107, -RZ, R106.reuse.H0_H0 ;  /* 0x2000006aff6b7230 */ /* 0x100fe40000004100 */
[----:B------:R-:W-:Y:S01]  /*7c20*/  FFMA R26, R103, UR45, R26 ;  /* 0x0000002d671a7c23 */ /* 0x000fe2000800001a */
[----:B------:R-:W-:Y:S01]  /*7c30*/  FMUL R30, R16, R30 ;  /* 0x0000001e101e7220 */ /* 0x000fe20000400000 */
[----:B------:R-:W-:Y:S01]  /*7c40*/  HADD2.F32 R106, -RZ, R106.H1_H1 ;  /* 0x3000006aff6a7230 */ /* 0x000fe20000004100 */
[----:B------:R-:W-:Y:S01]  /*7c50*/  F2FP.F16.E4M3.UNPACK_B R112, R111 ;  /* 0x0000006fff70723e */ /* 0x000fe200020006ff */
[--C-:B------:R-:W-:Y:S02]  /*7c60*/  HADD2.F32 R109, -RZ, R108.reuse.H0_H0 ;  /* 0x2000006cff6d7230 */ /* 0x100fe40000004100 */
[----:B------:R-:W-:Y:S01]  /*7c70*/  FFMA R27, R102, UR45, R27 ;  /* 0x0000002d661b7c23 */ /* 0x000fe2000800001b */
[----:B------:R-:W-:Y:S01]  /*7c80*/  FMUL R31, R16, R31 ;  /* 0x0000001f101f7220 */ /* 0x000fe20000400000 */
[----:B------:R-:W-:Y:S01]  /*7c90*/  FFMA R28, R105, UR45, R28 ;  /* 0x0000002d691c7c23 */ /* 0x000fe2000800001c */
[----:B------:R-:W-:Y:S01]  /*7ca0*/  HADD2.F32 R108, -RZ, R108.H1_H1 ;  /* 0x3000006cff6c7230 */ /* 0x000fe20000004100 */
[----:B------:R-:W-:Y:S01]  /*7cb0*/  F2FP.F16.E4M3.UNPACK_B R114, R111.H1 ;  /* 0x0000006fff72723e */ /* 0x000fe200030006ff */
[----:B------:R-:W-:Y:S01]  /*7cc0*/  FFMA R29, R104, UR45, R29 ;  /* 0x0000002d681d7c23 */ /* 0x000fe2000800001d */
[--C-:B------:R-:W-:Y:S02]  /*7cd0*/  HADD2.F32 R111, -RZ, R110.reuse.H0_H0 ;  /* 0x2000006eff6f7230 */ /* 0x100fe40000004100 */
[----:B------:R-:W-:Y:S01]  /*7ce0*/  FFMA R30, R107, UR45, R30 ;  /* 0x0000002d6b1e7c23 */ /* 0x000fe2000800001e */
[----:B------:R-:W-:Y:S02]  /*7cf0*/  HADD2.F32 R110, -RZ, R110.H1_H1 ;  /* 0x3000006eff6e7230 */ /* 0x000fe40000004100 */
[----:B------:R-:W-:Y:S01]  /*7d00*/  FMUL R6, R16, R6 ;  /* 0x0000000610067220 */ /* 0x000fe20000400000 */
[--C-:B------:R-:W-:Y:S02]  /*7d10*/  HADD2.F32 R113, -RZ, R112.reuse.H0_H0 ;  /* 0x20000070ff717230 */ /* 0x100fe40000004100 */
[----:B------:R-:W-:Y:S01]  /*7d20*/  FFMA R31, R106, UR45, R31 ;  /* 0x0000002d6a1f7c23 */ /* 0x000fe2000800001f */
[----:B------:R-:W-:Y:S01]  /*7d30*/  FMUL R7, R16, R7 ;  /* 0x0000000710077220 */ /* 0x000fe20000400000 */
[----:B------:R-:W-:Y:S01]  /*7d40*/  FFMA R4, R109, UR45, R4 ;  /* 0x0000002d6d047c23 */ /* 0x000fe20008000004 */
[----:B------:R-:W-:Y:S02]  /*7d50*/  HADD2.F32 R112, -RZ, R112.H1_H1 ;  /* 0x30000070ff707230 */ /* 0x000fe40000004100 */
[----:B------:R-:W-:Y:S01]  /*7d60*/  FFMA R5, R108, UR45, R5 ;  /* 0x0000002d6c057c23 */ /* 0x000fe20008000005 */
[--C-:B------:R-:W-:Y:S02]  /*7d70*/  HADD2.F32 R115, -RZ, R114.reuse.H0_H0 ;  /* 0x20000072ff737230 */ /* 0x100fe40000004100 */
[----:B------:R-:W-:Y:S01]  /*7d80*/  FFMA R6, R111, UR45, R6 ;  /* 0x0000002d6f067c23 */ /* 0x000fe20008000006 */
[----:B------:R-:W-:Y:S02]  /*7d90*/  HADD2.F32 R114, -RZ, R114.H1_H1 ;  /* 0x30000072ff727230 */ /* 0x000fe40000004100 */
[----:B------:R-:W-:Y:S01]  /*7da0*/  FMUL R10, R16, R10 ;  /* 0x0000000a100a7220 */ /* 0x000fe20000400000 */
[----:B------:R-:W-:Y:S01]  /*7db0*/  FFMA R7, R110, UR45, R7 ;  /* 0x0000002d6e077c23 */ /* 0x000fe20008000007 */
[----:B------:R-:W-:Y:S01]  /*7dc0*/  FMUL R11, R16, R11 ;  /* 0x0000000b100b7220 */ /* 0x000fe20000400000 */
[----:B------:R-:W-:Y:S01]  /*7dd0*/  FFMA R8, R113, UR45, R8 ;  /* 0x0000002d71087c23 */ /* 0x000fe20008000008 */
[----:B------:R-:W-:Y:S01]  /*7de0*/  FFMA R9, R112, UR45, R9 ;  /* 0x0000002d70097c23 */ /* 0x000fe20008000009 */
[----:B------:R-:W-:Y:S01]  /*7df0*/  FFMA R10, R115, UR45, R10 ;  /* 0x0000002d730a7c23 */ /* 0x000fe2000800000a */
[----:B------:R-:W-:Y:S01]  /*7e00*/  FFMA R11, R114, UR45, R11 ;  /* 0x0000002d720b7c23 */ /* 0x000fe2000800000b */
[----:B------:R-:W-:Y:S01]  /*7e10*/  F2FP.SATFINITE.E4M3.F32.PACK_AB_MERGE_C R133, R47, R46, RZ ;  /* 0x0000002e2f85723e */ /* 0x000fe200048070ff */
[----:B------:R-:W-:Y:S01]  /*7e20*/  UIADD3 UR6, UPT, UPT, UR39, 0x1, URZ ;  /* 0x0000000127067890 */ /* 0x000fe2000fffe0ff */
[----:B------:R-:W-:Y:S01]  /*7e30*/  F2FP.SATFINITE.E4M3.F32.PACK_AB_MERGE_C R134, R35, R34, RZ ;  /* 0x000000222386723e */ /* 0x000fe200048070ff */
[----:B------:R-:W-:Y:S01]  /*7e40*/  BSSY.RECONVERGENT B0, `(.L_x_116) ;  /* 0x0000041000007945 */ /* 0x000fe20003800200 */
[----:B------:R-:W-:Y:S02]  /*7e50*/  F2FP.SATFINITE.E4M3.F32.PACK_AB_MERGE_C R135, R39, R38, RZ ;  /* 0x000000262787723e */ /* 0x000fe400048070ff */
[----:B------:R-:W-:Y:S02]  /*7e60*/  F2FP.SATFINITE.E4M3.F32.PACK_AB_MERGE_C R136, R27, R26, RZ ;  /* 0x0000001a1b88723e */ /* 0x000fe400048070ff */
[----:B------:R-:W-:Y:S02]  /*7e70*/  F2FP.SATFINITE.E4M3.F32.PACK_AB_MERGE_C R129, R31, R30, RZ ;  /* 0x0000001e1f81723e */ /* 0x000fe400048070ff */
[----:B------:R-:W-:Y:S02]  /*7e80*/  F2FP.SATFINITE.E4M3.F32.PACK_AB_MERGE_C R140, R7, R6, RZ ;  /* 0x00000006078c723e */ /* 0x000fe400048070ff */
[----:B------:R-:W-:Y:S02]  /*7e90*/  F2FP.SATFINITE.E4M3.F32.PACK_AB_MERGE_C R141, R11, R10, RZ ;  /* 0x0000000a0b8d723e */ /* 0x000fe400048070ff */
[----:B------:R-:W-:Y:S02]  /*7ea0*/  F2FP.SATFINITE.E4M3.F32.PACK_AB_MERGE_C R133, R45, R44, R133 ;  /* 0x0000002c2d85723e */ /* 0x000fe40004807085 */
[----:B------:R-:W-:Y:S02]  /*7eb0*/  F2FP.SATFINITE.E4M3.F32.PACK_AB_MERGE_C R134, R33, R32, R134 ;  /* 0x000000202186723e */ /* 0x000fe40004807086 */
[----:B------:R-:W-:Y:S01]  /*7ec0*/  F2FP.SATFINITE.E4M3.F32.PACK_AB_MERGE_C R135, R37, R36, R135 ;  /* 0x000000242587723e */ /* 0x000fe20004807087 */
[----:B------:R1:W-:Y:S01]  /*7ed0*/  STS.64 [R120+UR46+0x2a80], R132 ;  /* 0x002a808478007988 */ /* 0x0003e20008000a2e */
[----:B------:R-:W-:Y:S02]  /*7ee0*/  F2FP.SATFINITE.E4M3.F32.PACK_AB_MERGE_C R136, R25, R24, R136 ;  /* 0x000000181988723e */ /* 0x000fe40004807088 */
[----:B------:R-:W-:Y:S02]  /*7ef0*/  F2FP.SATFINITE.E4M3.F32.PACK_AB_MERGE_C R137, R29, R28, R129 ;  /* 0x0000001c1d89723e */ /* 0x000fe40004807081 */
[----:B------:R-:W-:Y:S01]  /*7f00*/  F2FP.SATFINITE.E4M3.F32.PACK_AB_MERGE_C R138, R5, R4, R140 ;  /* 0x00000004058a723e */ /* 0x000fe2000480708c */
[----:B------:R1:W-:Y:S01]  /*7f10*/  STS.64 [R120+UR46+0x2e80], R134 ;  /* 0x002e808678007988 */ /* 0x0003e20008000a2e */
[----:B------:R-:W-:Y:S05]  /*7f20*/  F2FP.SATFINITE.E4M3.F32.PACK_AB_MERGE_C R139, R9, R8, R141 ;  /* 0x00000008098b723e */ /* 0x000fea000480708d */
[----:B------:R1:W-:Y:S06]  /*7f30*/  STS.64 [R120+UR46+0x3280], R136 ;  /* 0x0032808878007988 */ /* 0x0003ec0008000a2e */
[----:B------:R1:W-:Y:S01]  /*7f40*/  STS.64 [R120+UR46+0x3680], R138 ;  /* 0x0036808a78007988 */ /* 0x0003e20008000a2e */
[----:B------:R-:W-:Y:S01]  /*7f50*/  @!PT LDS RZ, [RZ] ;  /* 0x00000000fffff984 */ /* 0x000fe20000000800 */
[----:B------:R-:W-:Y:S01]  /*7f60*/  @!PT LDS RZ, [RZ] ;  /* 0x00000000fffff984 */ /* 0x000fe20000000800 */
[----:B------:R-:W-:Y:S01]  /*7f70*/  @!PT LDS RZ, [RZ] ;  /* 0x00000000fffff984 */ /* 0x000fe20000000800 */
[----:B------:R-:W-:Y:S01]  /*7f80*/  @!PT LDS RZ, [RZ] ;  /* 0x00000000fffff984 */ /* 0x000fe20000000800 */
[----:B------:R3:W-:Y:S06]  /*7f90*/  MEMBAR.ALL.CTA ;  /* 0x0000000000007992 */ /* 0x0007ec0000008000 */
[----:B---3--:R-:W3:Y:S02]  /*7fa0*/  FENCE.VIEW.ASYNC.S ;  /* 0x00000000000073c6 */ /* 0x008ee40000000000 */
[----:B---3--:R-:W-:Y:S06]  /*7fb0*/  BAR.SYNC.DEFER_BLOCKING 0x1, 0x80 ;  /* 0x0042000000007b1d */ /* 0x008fec0000010000 */
[----:B------:R-:W-:Y:S05]  /*7fc0*/  @P0 BRA `(.L_x_117) ;  /* 0x0000000000a00947 */ /* 0x000fea0003800000 */
[----:B------:R-:W3:Y:S01]  /*7fd0*/  LDCU.64 UR14, c[0x0][0x348] ;  /* 0x00006900ff0e77ac */ /* 0x000ee20008000a00 */
[----:B------:R-:W-:Y:S02]  /*7fe0*/  UIMAD UR9, UR49, 0x70, URZ ;  /* 0x00000070310978a4 */ /* 0x000fe4000f8e02ff */
[----:B------:R-:W-:Y:S02]  /*7ff0*/  USHF.L.U32 UR10, UR48, 0x6, URZ ;  /* 0x00000006300a7899 */ /* 0x000fe400080006ff */
[----:B------:R-:W-:Y:S01]  /*8000*/  UIADD3 UR8, UPT, UPT, UR46, 0x1e80, URZ ;  /* 0x00001e802e087890 */ /* 0x000fe2000fffe0ff */
[----:B------:R-:W-:Y:S01]  /*8010*/  UMOV UR11, UR36 ;  /* 0x00000024000b7c82 */ /* 0x000fe20008000000 */
[----:B------:R-:W-:Y:S02]  /*8020*/  UIADD3 UR16, UPT, UPT, UR46, 0x2280, URZ ;  /* 0x000022802e107890 */ /* 0x000fe4000fffe0ff */
[----:B------:R-:W-:Y:S01]  /*8030*/  UIADD3 UR17, UPT, UPT, UR9, 0x10, URZ ;  /* 0x0000001009117890 */ /* 0x000fe2000fffe0ff */
[----:B------:R-:W-:Y:S01]  /*8040*/  UMOV UR19, UR36 ;  /* 0x0000002400137c82 */ /* 0x000fe20008000000 */
[----:B------:R-:W-:Y:S01]  /*8050*/  UMOV UR18, UR10 ;  /* 0x0000000a00127c82 */ /* 0x000fe20008000000 */
[----:B------:R-:W-:Y:S02]  /*8060*/  UIADD3 UR28, UPT, UPT, UR46, 0x2680, URZ ;  /* 0x000026802e1c7890 */ /* 0x000fe4000fffe0ff */
[----:B---3--:R-:W-:Y:S02]  /*8070*/  UIADD3 UR4, UP0, UPT, UR14, 0x680, URZ ;  /* 0x000006800e047890 */ /* 0x008fe4000ff1e0ff */
[----:B------:R-:W-:Y:S02]  /*8080*/  UIADD3 UR29, UPT, UPT, UR9, 0x20, URZ ;  /* 0x00000020091d7890 */ /* 0x000fe4000fffe0ff */
[----:B------:R-:W-:Y:S01]  /*8090*/  UIADD3.X UR5, UPT, UPT, URZ, UR15, URZ, UP0, !UPT ;  /* 0x0000000fff057290 */ /* 0x000fe200087fe4ff */
[----:B------:R-:W-:Y:S01]  /*80a0*/  UMOV UR31, UR36 ;  /* 0x00000024001f7c82 */ /* 0x000fe20008000000 */
[----:B------:R-:W-:Y:S01]  /*80b0*/  UMOV UR30, UR10 ;  /* 0x0000000a001e7c82 */ /* 0x000fe20008000000 */
[----:B------:R-:W-:Y:S02]  /*80c0*/  UIADD3 UR32, UPT, UPT, UR46, 0x2a80, URZ ;  /* 0x00002a802e207890 */ /* 0x000fe4000fffe0ff */
[----:B------:R-:W-:Y:S01]  /*80d0*/  UIADD3 UR33, UPT, UPT, UR9, 0x30, URZ ;  /* 0x0000003009217890 */ /* 0x000fe2000fffe0ff */
[----:B------:R-:W-:Y:S03]  /*80e0*/  UMOV UR35, UR36 ;  /* 0x0000002400237c82 */ /* 0x000fe60008000000 */
[----:B------:R3:W-:Y:S01]  /*80f0*/  UTMASTG.3D [UR8], [UR4] ;  /* 0x00000008040073b5 */ /* 0x0007e20008010000 */
[----:B------:R-:W-:Y:S01]  /*8100*/  UMOV UR34, UR10 ;  /* 0x0000000a00227c82 */ /* 0x000fe20008000000 */
[----:B------:R-:W-:Y:S02]  /*8110*/  UIADD3 UR24, UPT, UPT, UR46, 0x2e80, URZ ;  /* 0x00002e802e187890 */ /* 0x000fe4000fffe0ff */
[----:B------:R-:W-:Y:S01]  /*8120*/  UIADD3 UR25, UPT, UPT, UR9, 0x40, URZ ;  /* 0x0000004009197890 */ /* 0x000fe2000fffe0ff */
[----:B------:R-:W-:Y:S01]  /*8130*/  UMOV UR27, UR36 ;  /* 0x00000024001b7c82 */ /* 0x000fe20008000000 */
[----:B------:R-:W-:Y:S01]  /*8140*/  UMOV UR26, UR10 ;  /* 0x0000000a001a7c82 */ /* 0x000fe20008000000 */
[----:B------:R3:W-:Y:S01]  /*8150*/  UTMASTG.3D [UR16], [UR4] ;  /* 0x00000010040073b5 */ /* 0x0007e20008010000 */
[----:B------:R-:W-:Y:S02]  /*8160*/  UIADD3 UR20, UPT, UPT, UR46, 0x3280, URZ ;  /* 0x000032802e147890 */ /* 0x000fe4000fffe0ff */
[----:B------:R-:W-:Y:S01]  /*8170*/  UIADD3 UR21, UPT, UPT, UR9, 0x50, URZ ;  /* 0x0000005009157890 */ /* 0x000fe2000fffe0ff */
[----:B------:R-:W-:Y:S01]  /*8180*/  UMOV UR23, UR36 ;  /* 0x0000002400177c82 */ /* 0x000fe20008000000 */
[----:B------:R-:W-:Y:S01]  /*8190*/  UMOV UR22, UR10 ;  /* 0x0000000a00167c82 */ /* 0x000fe20008000000 */
[----:B------:R-:W-:Y:S01]  /*81a0*/  UIADD3 UR12, UPT, UPT, UR46, 0x3680, URZ ;  /* 0x000036802e0c7890 */ /* 0x000fe2000fffe0ff */
[----:B------:R3:W-:Y:S01]  /*81b0*/  UTMASTG.3D [UR28], [UR4] ;  /* 0x0000001c040073b5 */ /* 0x0007e20008010000 */
[----:B------:R-:W-:Y:S01]  /*81c0*/  UIADD3 UR13, UPT, UPT, UR9, 0x60, URZ ;  /* 0x00000060090d7890 */ /* 0x000fe2000fffe0ff */
[----:B------:R-:W-:Y:S01]  /*81d0*/  UMOV UR15, UR36 ;  /* 0x00000024000f7c82 */ /* 0x000fe20008000000 */
[----:B------:R-:W-:Y:S01]  /*81e0*/  UMOV UR14, UR10 ;  /* 0x0000000a000e7c82 */ /* 0x000fe20008000000 */
[----:B------:R3:W-:Y:S01]  /*81f0*/  UTMASTG.3D [UR32], [UR4] ;  /* 0x00000020040073b5 */ /* 0x0007e20008010000 */
[----:B------:R3:W-:Y:S01]  /*8200*/  UTMASTG.3D [UR24], [UR4] ;  /* 0x00000018040073b5 */ /* 0x0007e20008010000 */
[----:B------:R3:W-:Y:S04]  /*8210*/  UTMASTG.3D [UR20], [UR4] ;  /* 0x00000014040073b5 */ /* 0x0007e80008010000 */
[----:B------:R3:W-:Y:S01]  /*8220*/  UTMASTG.3D [UR12], [UR4] ;  /* 0x0000000c040073b5 */ /* 0x0007e20008010000 */
[----:B------:R0:W-:Y:S01]  /*8230*/  UTMACMDFLUSH ;  /* 0x00000000000079b7 */ /* 0x0001e20000000000 */
[----:B---3--:R-:W-:Y:S04]  /*8240*/  DEPBAR.LE SB0, 0x0 ;  /* 0x000080000000791a */ /* 0x008fe80000000000 */
.L_x_117:
[----:B------:R-:W-:Y:S05]  /*8250*/  BSYNC.RECONVERGENT B0 ;  /* 0x0000000000007941 */ /* 0x000fea0003800200 */
.L_x_116:
[----:B------:R-:W-:Y:S01]  /*8260*/  UISETP.NE.AND UP1, UPT, UR50, URZ, UPT ;  /* 0x000000ff3200728c */ /* 0x000fe2000bf25270 */
[----:B------:R-:W-:Y:S01]  /*8270*/  R2UR UR4, R123 ;  /* 0x000000007b0472ca */ /* 0x000fe200000e0000 */
[----:B------:R-:W-:Y:S01]  /*8280*/  UISETP.NE.AND UP0, UPT, UR6, 0x4, UPT ;  /* 0x000000040600788c */ /* 0x000fe2000bf05270 */
[----:B------:R-:W-:Y:S01]  /*8290*/  BAR.SYNC.DEFER_BLOCKING 0x1, 0x80 ;  /* 0x0042000000007b1d */ /* 0x000fe20000010000 */
[C---:B------:R-:W-:Y:S01]  /*82a0*/  ISETP.NE.AND P0, PT, R124.reuse, 0x2, PT ;  /* 0x000000027c00780c */ /* 0x040fe20003f05270 */
[----:B------:R-:W-:Y:S02]  /*82b0*/  UIADD3 UR49, UPT, UPT, UR37, UR63, URZ ;  /* 0x0000003f25317290 */ /* 0x000fe4000fffe0ff */
[----:B------:R-:W-:Y:S01]  /*82c0*/  USEL UR39, UR6, URZ, UP0 ;  /* 0x000000ff06277287 */ /* 0x000fe20008000000 */
[----:B------:R-:W-:Y:S02]  /*82d0*/  SEL R3, RZ, 0x1, P0 ;  /* 0x00000001ff037807 */ /* 0x000fe40000000000 */
[----:B------:R-:W-:Y:S02]  /*82e0*/  SEL R124, R124, RZ, P0 ;  /* 0x000000ff7c7c7207 */ /* 0x000fe40000000000 */
[----:B------:R-:W-:Y:S02]  /*82f0*/  LOP3.LUT R126, R126, R3, RZ, 0x3c, !PT ;  /* 0x000000037e7e7212 */ /* 0x000fe400078e3cff */
[----:B------:R-:W-:Y:S02]  /*8300*/  UIADD3 UR48, UPT, UPT, UR38, UR4, URZ ;  /* 0x0000000426307290 */ /* 0x000fe4000fffe0ff */
[----:B------:R-:W-:Y:S06]  /*8310*/  USEL UR4, URZ, 0x1, UP0 ;  /* 0x00000001ff047887 */ /* 0x000fec0008000000 */
[----:B------:R-:W-:Y:S01]  /*8320*/  LOP3.LUT R127, R127, UR4, RZ, 0x3c, !PT ;  /* 0x000000047f7f7c12 */ /* 0x000fe2000f8e3cff */
[----:B------:R-:W-:Y:S01]  /*8330*/  UMOV UR36, UR59 ;  /* 0x0000003b00247c82 */ /* 0x000fe20008000000 */
[----:B------:R-:W-:Y:S05]  /*8340*/  BRA.U UP1, `(.L_x_118) ;  /* 0xffffffd5012c7547 */ /* 0x000fea000b83ffff */
[----:B------:R-:W-:Y:S05]  /*8350*/  EXIT ;  /* 0x000000000000794d */ /* 0x000fea0003800000 */
.L_x_25:
[----:B-1----:R1:W3:Y:S02]  /*8360*/  SYNCS.PHASECHK.TRANS64.TRYWAIT P0, [R0+URZ+0x1c0], R3 ;  /* 0x0001c003000075a7 */ /* 0x0022e400080011ff */
[----:B---3--:R-:W-:Y:S05]  /*8370*/  @!P0 NANOSLEEP.SYNCS 0x989680 ;  /* 0x009896800000895d */ /* 0x008fea0003900000 */
[----:B------:R-:W3:Y:S02]  /*8380*/  @!P0 SYNCS.PHASECHK.TRANS64 P0, [R0+URZ+0x1c0], R3 ;  /* 0x0001c003000085a7 */ /* 0x000ee400080010ff */
[----:B---3--:R-:W-:Y:S05]  /*8390*/  @!P0 BRA `(.L_x_25) ;  /* 0xfffffffc00f08947 */ /* 0x008fea000383ffff */
[----:B------:R-:W-:Y:S05]  /*83a0*/  BRA `(.L_x_119) ;  /* 0xffffff9400a47947 */ /* 0x000fea000383ffff */
.L_x_28:
[----:B-1----:R-:W-:Y:S07]  /*83b0*/  MOV R0, UR33 ;  /* 0x0000002100007c02 */ /* 0x002fee0008000f00 */
.L_x_120:
[----:B-1----:R1:W3:Y:S02]  /*83c0*/  SYNCS.PHASECHK.TRANS64.TRYWAIT P0, [R0+URZ+0x98], R3 ;  /* 0x00009803000075a7 */ /* 0x0022e400080011ff */
[----:B---3--:R-:W-:Y:S05]  /*83d0*/  @!P0 NANOSLEEP.SYNCS 0x989680 ;  /* 0x009896800000895d */ /* 0x008fea0003900000 */
[----:B------:R-:W3:Y:S02]  /*83e0*/  @!P0 SYNCS.PHASECHK.TRANS64 P0, [R0+URZ+0x98], R3 ;  /* 0x00009803000085a7 */ /* 0x000ee400080010ff */
[----:B---3--:R-:W-:Y:S05]  /*83f0*/  @!P0 BRA `(.L_x_120) ;  /* 0xfffffffc00f08947 */ /* 0x008fea000383ffff */
[----:B------:R-:W-:Y:S05]  /*8400*/  BRA `(.L_x_27) ;  /* 0xffffff9400e47947 */ /* 0x000fea000383ffff */
.L_x_35:
[----:B-1----:R-:W-:Y:S07]  /*8410*/  MOV R0, UR9 ;  /* 0x0000000900007c02 */ /* 0x002fee0008000f00 */
.L_x_121:
[----:B-1----:R1:W3:Y:S02]  /*8420*/  SYNCS.PHASECHK.TRANS64.TRYWAIT P0, [R0+URZ+0x98], R3 ;  /* 0x00009803000075a7 */ /* 0x0022e400080011ff */
[----:B---3--:R-:W-:Y:S05]  /*8430*/  @!P0 NANOSLEEP.SYNCS 0x989680 ;  /* 0x009896800000895d */ /* 0x008fea0003900000 */
[----:B------:R-:W3:Y:S02]  /*8440*/  @!P0 SYNCS.PHASECHK.TRANS64 P0, [R0+URZ+0x98], R3 ;  /* 0x00009803000085a7 */ /* 0x000ee400080010ff */
[----:B---3--:R-:W-:Y:S05]  /*8450*/  @!P0 BRA `(.L_x_121) ;  /* 0xfffffffc00f08947 */ /* 0x008fea000383ffff */
[----:B------:R-:W-:Y:S05]  /*8460*/  BRA `(.L_x_34) ;  /* 0xffffff9800a07947 */ /* 0x000fea000383ffff */
.L_x_40:
[----:B-1----:R1:W3:Y:S02]  /*8470*/  SYNCS.PHASECHK.TRANS64.TRYWAIT P0, [R3+URZ+0x150], R0 ;  /* 0x00015000030075a7 */ /* 0x0022e400080011ff */
[----:B---3--:R-:W-:Y:S05]  /*8480*/  @!P0 NANOSLEEP.SYNCS 0x989680 ;  /* 0x009896800000895d */ /* 0x008fea0003900000 */
[----:B------:R-:W3:Y:S02]  /*8490*/  @!P0 SYNCS.PHASECHK.TRANS64 P0, [R3+URZ+0x150], R0 ;  /* 0x00015000030085a7 */ /* 0x000ee400080010ff */
[----:B---3--:R-:W-:Y:S05]  /*84a0*/  @!P0 BRA `(.L_x_40) ;  /* 0xfffffffc00f08947 */ /* 0x008fea000383ffff */
[----:B------:R-:W-:Y:S05]  /*84b0*/  BRA `(.L_x_122) ;  /* 0xffffff9c00407947 */ /* 0x000fea000383ffff */
.L_x_44:
[----:B-1----:R-:W-:-:S07]  /*84c0*/  MOV R0, UR4 ;  /* 0x0000000400007c02 */ /* 0x002fce0008000f00 */
.L_x_123:
[----:B-1----:R1:W3:Y:S02]  /*84d0*/  SYNCS.PHASECHK.TRANS64.TRYWAIT P0, [R0+URZ], R3 ;  /* 0x00000003000075a7 */ /* 0x0022e400080011ff */
[----:B---3--:R-:W-:Y:S05]  /*84e0*/  @!P0 NANOSLEEP.SYNCS 0x989680 ;  /* 0x009896800000895d */ /* 0x008fea0003900000 */
[----:B------:R-:W3:Y:S02]  /*84f0*/  @!P0 SYNCS.PHASECHK.TRANS64 P0, [R0+URZ], R3 ;  /* 0x00000003000085a7 */ /* 0x000ee400080010ff */
[----:B---3--:R-:W-:Y:S05]  /*8500*/  @!P0 BRA `(.L_x_123) ;  /* 0xfffffffc00f08947 */ /* 0x008fea000383ffff */
[----:B------:R-:W-:Y:S05]  /*8510*/  BRA `(.L_x_124) ;  /* 0xffffffa000e87947 */ /* 0x000fea000383ffff */
.L_x_45:
[----:B------:R-:W-:-:S07]  /*8520*/  MOV R0, UR5 ;  /* 0x0000000500007c02 */ /* 0x000fce0008000f00 */
.L_x_125:
[----:B-1----:R1:W3:Y:S02]  /*8530*/  SYNCS.PHASECHK.TRANS64.TRYWAIT P0, [R0+URZ], R3 ;  /* 0x00000003000075a7 */ /* 0x0022e400080011ff */
[----:B---3--:R-:W-:Y:S05]  /*8540*/  @!P0 NANOSLEEP.SYNCS 0x989680 ;  /* 0x009896800000895d */ /* 0x008fea0003900000 */
[----:B------:R-:W3:Y:S02]  /*8550*/  @!P0 SYNCS.PHASECHK.TRANS64 P0, [R0+URZ], R3 ;  /* 0x00000003000085a7 */ /* 0x000ee400080010ff */
[----:B---3--:R-:W-:Y:S05]  /*8560*/  @!P0 BRA `(.L_x_125) ;  /* 0xfffffffc00f08947 */ /* 0x008fea000383ffff */
[----:B------:R-:W-:Y:S05]  /*8570*/  BRA `(.L_x_126) ;  /* 0xffffffa000f47947 */ /* 0x000fea000383ffff */
.L_x_46:
[----:B------:R-:W-:-:S07]  /*8580*/  MOV R0, UR5 ;  /* 0x0000000500007c02 */ /* 0x000fce0008000f00 */
.L_x_127:
[----:B-1----:R1:W3:Y:S02]  /*8590*/  SYNCS.PHASECHK.TRANS64.TRYWAIT P0, [R0+URZ], R3 ;  /* 0x00000003000075a7 */ /* 0x0022e400080011ff */
[----:B---3--:R-:W-:Y:S05]  /*85a0*/  @!P0 NANOSLEEP.SYNCS 0x989680 ;  /* 0x009896800000895d */ /* 0x008fea0003900000 */
[----:B------:R-:W3:Y:S02]  /*85b0*/  @!P0 SYNCS.PHASECHK.TRANS64 P0, [R0+URZ], R3 ;  /* 0x00000003000085a7 */ /* 0x000ee400080010ff */
[----:B---3--:R-:W-:Y:S05]  /*85c0*/  @!P0 BRA `(.L_x_127) ;  /* 0xfffffffc00f08947 */ /* 0x008fea000383ffff */
[----:B------:R-:W-:Y:S05]  /*85d0*/  BRA `(.L_x_128) ;  /* 0xffffffa400007947 */ /* 0x000fea000383ffff */
.L_x_47:
[----:B------:R-:W-:-:S07]  /*85e0*/  MOV R0, UR5 ;  /* 0x0000000500007c02 */ /* 0x000fce0008000f00 */
.L_x_129:
[----:B-1----:R1:W3:Y:S02]  /*85f0*/  SYNCS.PHASECHK.TRANS64.TRYWAIT P0, [R0+URZ], R3 ;  /* 0x00000003000075a7 */ /* 0x0022e400080011ff */
[----:B---3--:R-:W-:Y:S05]  /*8600*/  @!P0 NANOSLEEP.SYNCS 0x989680 ;  /* 0x009896800000895d */ /* 0x008fea0003900000 */
[----:B------:R-:W3:Y:S02]  /*8610*/  @!P0 SYNCS.PHASECHK.TRANS64 P0, [R0+URZ], R3 ;  /* 0x00000003000085a7 */ /* 0x000ee400080010ff */
[----:B---3--:R-:W-:Y:S05]  /*8620*/  @!P0 BRA `(.L_x_129) ;  /* 0xfffffffc00f08947 */ /* 0x008fea000383ffff */
[----:B------:R-:W-:Y:S05]  /*8630*/  BRA `(.L_x_130) ;  /* 0xffffffa4000c7947 */ /* 0x000fea000383ffff */
.L_x_48:
[----:B------:R-:W-:-:S07]  /*8640*/  MOV R0, UR5 ;  /* 0x0000000500007c02 */ /* 0x000fce0008000f00 */
.L_x_131:
[----:B-1----:R1:W3:Y:S02]  /*8650*/  SYNCS.PHASECHK.TRANS64.TRYWAIT P0, [R0+URZ], R3 ;  /* 0x00000003000075a7 */ /* 0x0022e400080011ff */
[----:B---3--:R-:W-:Y:S05]  /*8660*/  @!P0 NANOSLEEP.SYNCS 0x989680 ;  /* 0x009896800000895d */ /* 0x008fea0003900000 */
[----:B------:R-:W3:Y:S02]  /*8670*/  @!P0 SYNCS.PHASECHK.TRANS64 P0, [R0+URZ], R3 ;  /* 0x00000003000085a7 */ /* 0x000ee400080010ff */
[----:B---3--:R-:W-:Y:S05]  /*8680*/  @!P0 BRA `(.L_x_131) ;  /* 0xfffffffc00f08947 */ /* 0x008fea000383ffff */
[----:B------:R-:W-:Y:S05]  /*8690*/  BRA `(.L_x_132) ;  /* 0xffffffa400187947 */ /* 0x000fea000383ffff */
.L_x_49:
[----:B------:R-:W-:-:S07]  /*86a0*/  MOV R0, UR5 ;  /* 0x0000000500007c02 */ /* 0x000fce0008000f00 */
.L_x_133:
[----:B-1----:R1:W3:Y:S02]  /*86b0*/  SYNCS.PHASECHK.TRANS64.TRYWAIT P0, [R0+URZ], R3 ;  /* 0x00000003000075a7 */ /* 0x0022e400080011ff */
[----:B---3--:R-:W-:Y:S05]  /*86c0*/  @!P0 NANOSLEEP.SYNCS 0x989680 ;  /* 0x009896800000895d */ /* 0x008fea0003900000 */
[----:B------:R-:W3:Y:S02]  /*86d0*/  @!P0 SYNCS.PHASECHK.TRANS64 P0, [R0+URZ], R3 ;  /* 0x00000003000085a7 */ /* 0x000ee400080010ff */
[----:B---3--:R-:W-:Y:S05]  /*86e0*/  @!P0 BRA `(.L_x_133) ;  /* 0xfffffffc00f08947 */ /* 0x008fea000383ffff */
[----:B------:R-:W-:Y:S05]  /*86f0*/  BRA `(.L_x_134) ;  /* 0xffffffa400247947 */ /* 0x000fea000383ffff */
.L_x_50:
[----:B------:R-:W-:-:S07]  /*8700*/  MOV R0, UR5 ;  /* 0x0000000500007c02 */ /* 0x000fce0008000f00 */
.L_x_135:
[----:B-1----:R1:W3:Y:S02]  /*8710*/  SYNCS.PHASECHK.TRANS64.TRYWAIT P0, [R0+URZ], R3 ;  /* 0x00000003000075a7 */ /* 0x0022e400080011ff */
[----:B---3--:R-:W-:Y:S05]  /*8720*/  @!P0 NANOSLEEP.SYNCS 0x989680 ;  /* 0x009896800000895d */ /* 0x008fea0003900000 */
[----:B------:R-:W3:Y:S02]  /*8730*/  @!P0 SYNCS.PHASECHK.TRANS64 P0, [R0+URZ], R3 ;  /* 0x00000003000085a7 */ /* 0x000ee400080010ff */
[----:B---3--:R-:W-:Y:S05]  /*8740*/  @!P0 BRA `(.L_x_135) ;  /* 0xfffffffc00f08947 */ /* 0x008fea000383ffff */
[----:B------:R-:W-:Y:S05]  /*8750*/  BRA `(.L_x_136) ;  /* 0xffffffa400307947 */ /* 0x000fea000383ffff */
.L_x_51:
[----:B------:R-:W-:-:S07]  /*8760*/  MOV R0, UR5 ;  /* 0x0000000500007c02 */ /* 0x000fce0008000f00 */
.L_x_137:
[----:B-1----:R1:W3:Y:S02]  /*8770*/  SYNCS.PHASECHK.TRANS64.TRYWAIT P0, [R0+URZ], R3 ;  /* 0x00000003000075a7 */ /* 0x0022e400080011ff */
[----:B---3--:R-:W-:Y:S05]  /*8780*/  @!P0 NANOSLEEP.SYNCS 0x989680 ;  /* 0x009896800000895d */ /* 0x008fea0003900000 */
[----:B------:R-:W3:Y:S02]  /*8790*/  @!P0 SYNCS.PHASECHK.TRANS64 P0, [R0+URZ], R3 ;  /* 0x00000003000085a7 */ /* 0x000ee400080010ff */
[----:B---3--:R-:W-:Y:S05]  /*87a0*/  @!P0 BRA `(.L_x_137) ;  /* 0xfffffffc00f08947 */ /* 0x008fea000383ffff */
[----:B------:R-:W-:Y:S05]  /*87b0*/  BRA `(.L_x_138) ;  /* 0xffffffa4003c7947 */ /* 0x000fea000383ffff */
.L_x_52:
[----:B------:R-:W-:-:S07]  /*87c0*/  MOV R0, UR5 ;  /* 0x0000000500007c02 */ /* 0x000fce0008000f00 */
.L_x_139:
[----:B-1----:R1:W3:Y:S02]  /*87d0*/  SYNCS.PHASECHK.TRANS64.TRYWAIT P0, [R0+URZ], R3 ;  /* 0x00000003000075a7 */ /* 0x0022e400080011ff */
[----:B---3--:R-:W-:Y:S05]  /*87e0*/  @!P0 NANOSLEEP.SYNCS 0x989680 ;  /* 0x009896800000895d */ /* 0x008fea0003900000 */
[----:B------:R-:W3:Y:S02]  /*87f0*/  @!P0 SYNCS.PHASECHK.TRANS64 P0, [R0+URZ], R3 ;  /* 0x00000003000085a7 */ /* 0x000ee400080010ff */
[----:B---3--:R-:W-:Y:S05]  /*8800*/  @!P0 BRA `(.L_x_139) ;  /* 0xfffffffc00f08947 */ /* 0x008fea000383ffff */
[----:B------:R-:W-:Y:S05]  /*8810*/  BRA `(.L_x_140) ;  /* 0xffffffa400487947 */ /* 0x000fea000383ffff */
.L_x_53:
[----:B------:R-:W-:-:S07]  /*8820*/  MOV R0, UR5 ;  /* 0x0000000500007c02 */ /* 0x000fce0008000f00 */
.L_x_141:
[----:B-1----:R1:W3:Y:S02]  /*8830*/  SYNCS.PHASECHK.TRANS64.TRYWAIT P0, [R0+URZ], R3 ;  /* 0x00000003000075a7 */ /* 0x0022e400080011ff */
[----:B---3--:R-:W-:Y:S05]  /*8840*/  @!P0 NANOSLEEP.SYNCS 0x989680 ;  /* 0x009896800000895d */ /* 0x008fea0003900000 */
[----:B------:R-:W3:Y:S02]  /*8850*/  @!P0 SYNCS.PHASECHK.TRANS64 P0, [R0+URZ], R3 ;  /* 0x00000003000085a7 */ /* 0x000ee400080010ff */
[----:B---3--:R-:W-:Y:S05]  /*8860*/  @!P0 BRA `(.L_x_141) ;  /* 0xfffffffc00f08947 */ /* 0x008fea000383ffff */
[----:B------:R-:W-:Y:S05]  /*8870*/  BRA `(.L_x_142) ;  /* 0xffffffa400547947 */ /* 0x000fea000383ffff */
.L_x_54:
[----:B------:R-:W-:-:S07]  /*8880*/  MOV R0, UR5 ;  /* 0x0000000500007c02 */ /* 0x000fce0008000f00 */
.L_x_143:
[----:B-1----:R1:W3:Y:S02]  /*8890*/  SYNCS.PHASECHK.TRANS64.TRYWAIT P0, [R0+URZ], R3 ;  /* 0x00000003000075a7 */ /* 0x0022e400080011ff */
[----:B---3--:R-:W-:Y:S05]  /*88a0*/  @!P0 NANOSLEEP.SYNCS 0x989680 ;  /* 0x009896800000895d */ /* 0x008fea0003900000 */
[----:B------:R-:W3:Y:S02]  /*88b0*/  @!P0 SYNCS.PHASECHK.TRANS64 P0, [R0+URZ], R3 ;  /* 0x00000003000085a7 */ /* 0x000ee400080010ff */
[----:B---3--:R-:W-:Y:S05]  /*88c0*/  @!P0 BRA `(.L_x_143) ;  /* 0xfffffffc00f08947 */ /* 0x008fea000383ffff */
[----:B------:R-:W-:Y:S05]  /*88d0*/  BRA `(.L_x_144) ;  /* 0xffffffa400607947 */ /* 0x000fea000383ffff */
.L_x_55:
[----:B------:R-:W-:-:S07]  /*88e0*/  MOV R0, UR5 ;  /* 0x0000000500007c02 */ /* 0x000fce0008000f00 */
.L_x_145:
[----:B-1----:R1:W3:Y:S02]  /*88f0*/  SYNCS.PHASECHK.TRANS64.TRYWAIT P0, [R0+URZ], R3 ;  /* 0x00000003000075a7 */ /* 0x0022e400080011ff */
[----:B---3--:R-:W-:Y:S05]  /*8900*/  @!P0 NANOSLEEP.SYNCS 0x989680 ;  /* 0x009896800000895d */ /* 0x008fea0003900000 */
[----:B------:R-:W3:Y:S02]  /*8910*/  @!P0 SYNCS.PHASECHK.TRANS64 P0, [R0+URZ], R3 ;  /* 0x00000003000085a7 */ /* 0x000ee400080010ff */
[----:B---3--:R-:W-:Y:S05]  /*8920*/  @!P0 BRA `(.L_x_145) ;  /* 0xfffffffc00f08947 */ /* 0x008fea000383ffff */
[----:B------:R-:W-:Y:S05]  /*8930*/  BRA `(.L_x_146) ;  /* 0xffffffa4006c7947 */ /* 0x000fea000383ffff */
.L_x_56:
[----:B------:R-:W-:-:S07]  /*8940*/  MOV R0, UR5 ;  /* 0x0000000500007c02 */ /* 0x000fce0008000f00 */
.L_x_147:
[----:B-1----:R1:W3:Y:S02]  /*8950*/  SYNCS.PHASECHK.TRANS64.TRYWAIT P0, [R0+URZ], R3 ;  /* 0x00000003000075a7 */ /* 0x0022e400080011ff */
[----:B---3--:R-:W-:Y:S05]  /*8960*/  @!P0 NANOSLEEP.SYNCS 0x989680 ;  /* 0x009896800000895d */ /* 0x008fea0003900000 */
[----:B------:R-:W3:Y:S02]  /*8970*/  @!P0 SYNCS.PHASECHK.TRANS64 P0, [R0+URZ], R3 ;  /* 0x00000003000085a7 */ /* 0x000ee400080010ff */
[----:B---3--:R-:W-:Y:S05]  /*8980*/  @!P0 BRA `(.L_x_147) ;  /* 0xfffffffc00f08947 */ /* 0x008fea000383ffff */
[----:B------:R-:W-:Y:S05]  /*8990*/  BRA `(.L_x_148) ;  /* 0xffffffa400787947 */ /* 0x000fea000383ffff */
.L_x_57:
[----:B------:R-:W-:-:S07]  /*89a0*/  MOV R0, UR5 ;  /* 0x0000000500007c02 */ /* 0x000fce0008000f00 */
.L_x_149:
[----:B-1----:R1:W3:Y:S02]  /*89b0*/  SYNCS.PHASECHK.TRANS64.TRYWAIT P0, [R0+URZ], R3 ;  /* 0x00000003000075a7 */ /* 0x0022e400080011ff */
[----:B---3--:R-:W-:Y:S05]  /*89c0*/  @!P0 NANOSLEEP.SYNCS 0x989680 ;  /* 0x009896800000895d */ /* 0x008fea0003900000 */
[----:B------:R-:W3:Y:S02]  /*89d0*/  @!P0 SYNCS.PHASECHK.TRANS64 P0, [R0+URZ], R3 ;  /* 0x00000003000085a7 */ /* 0x000ee400080010ff */
[----:B---3--:R-:W-:Y:S05]  /*89e0*/  @!P0 BRA `(.L_x_149) ;  /* 0xfffffffc00f08947 */ /* 0x008fea000383ffff */
[----:B------:R-:W-:Y:S05]  /*89f0*/  BRA `(.L_x_150) ;  /* 0xffffffa400847947 */ /* 0x000fea000383ffff */
.L_x_58:
[----:B------:R-:W-:-:S07]  /*8a00*/  MOV R0, UR5 ;  /* 0x0000000500007c02 */ /* 0x000fce0008000f00 */
.L_x_151:
[----:B-1----:R1:W3:Y:S02]  /*8a10*/  SYNCS.PHASECHK.TRANS64.TRYWAIT P0, [R0+URZ], R3 ;  /* 0x00000003000075a7 */ /* 0x0022e400080011ff */
[----:B---3--:R-:W-:Y:S05]  /*8a20*/  @!P0 NANOSLEEP.SYNCS 0x989680 ;  /* 0x009896800000895d */ /* 0x008fea0003900000 */
[----:B------:R-:W3:Y:S02]  /*8a30*/  @!P0 SYNCS.PHASECHK.TRANS64 P0, [R0+URZ], R3 ;  /* 0x00000003000085a7 */ /* 0x000ee400080010ff */
[----:B---3--:R-:W-:Y:S05]  /*8a40*/  @!P0 BRA `(.L_x_151) ;  /* 0xfffffffc00f08947 */ /* 0x008fea000383ffff */
[----:B------:R-:W-:Y:S05]  /*8a50*/  BRA `(.L_x_152) ;  /* 0xffffffa400907947 */ /* 0x000fea000383ffff */
.L_x_59:
[----:B------:R-:W-:-:S07]  /*8a60*/  MOV R0, UR5 ;  /* 0x0000000500007c02 */ /* 0x000fce0008000f00 */
.L_x_153:
[----:B-1----:R1:W3:Y:S02]  /*8a70*/  SYNCS.PHASECHK.TRANS64.TRYWAIT P0, [R0+URZ], R3 ;  /* 0x00000003000075a7 */ /* 0x0022e400080011ff */
[----:B---3--:R-:W-:Y:S05]  /*8a80*/  @!P0 NANOSLEEP.SYNCS 0x989680 ;  /* 0x009896800000895d */ /* 0x008fea0003900000 */
[----:B------:R-:W3:Y:S02]  /*8a90*/  @!P0 SYNCS.PHASECHK.TRANS64 P0, [R0+URZ], R3 ;  /* 0x00000003000085a7 */ /* 0x000ee400080010ff */
[----:B---3--:R-:W-:Y:S05]  /*8aa0*/  @!P0 BRA `(.L_x_153) ;  /* 0xfffffffc00f08947 */ /* 0x008fea000383ffff */
[----:B------:R-:W-:Y:S05]  /*8ab0*/  BRA `(.L_x_154) ;  /* 0xffffffa4009c7947 */ /* 0x000fea000383ffff */
.L_x_60:
[----:B------:R-:W-:-:S07]  /*8ac0*/  MOV R0, UR5 ;  /* 0x0000000500007c02 */ /* 0x000fce0008000f00 */
.L_x_155:
[----:B-1----:R1:W3:Y:S02]  /*8ad0*/  SYNCS.PHASECHK.TRANS64.TRYWAIT P0, [R0+URZ], R3 ;  /* 0x00000003000075a7 */ /* 0x0022e400080011ff */
[----:B---3--:R-:W-:Y:S05]  /*8ae0*/  @!P0 NANOSLEEP.SYNCS 0x989680 ;  /* 0x009896800000895d */ /* 0x008fea0003900000 */
[----:B------:R-:W3:Y:S02]  /*8af0*/  @!P0 SYNCS.PHASECHK.TRANS64 P0, [R0+URZ], R3 ;  /* 0x00000003000085a7 */ /* 0x000ee400080010ff */
[----:B---3--:R-:W-:Y:S05]  /*8b00*/  @!P0 BRA `(.L_x_155) ;  /* 0xfffffffc00f08947 */ /* 0x008fea000383ffff */
[----:B------:R-:W-:Y:S05]  /*8b10*/  BRA `(.L_x_156) ;  /* 0xffffffa400a87947 */ /* 0x000fea000383ffff */
.L_x_61:
[----:B------:R-:W-:-:S07]  /*8b20*/  MOV R0, UR5 ;  /* 0x0000000500007c02 */ /* 0x000fce0008000f00 */
.L_x_157:
[----:B-1----:R1:W3:Y:S02]  /*8b30*/  SYNCS.PHASECHK.TRANS64.TRYWAIT P0, [R0+URZ], R3 ;  /* 0x00000003000075a7 */ /* 0x0022e400080011ff */
[----:B---3--:R-:W-:Y:S05]  /*8b40*/  @!P0 NANOSLEEP.SYNCS 0x989680 ;  /* 0x009896800000895d */ /* 0x008fea0003900000 */
[----:B------:R-:W3:Y:S02]  /*8b50*/  @!P0 SYNCS.PHASECHK.TRANS64 P0, [R0+URZ], R3 ;  /* 0x00000003000085a7 */ /* 0x000ee400080010ff */
[----:B---3--:R-:W-:Y:S05]  /*8b60*/  @!P0 BRA `(.L_x_157) ;  /* 0xfffffffc00f08947 */ /* 0x008fea000383ffff */
[----:B------:R-:W-:Y:S05]  /*8b70*/  BRA `(.L_x_158) ;  /* 0xffffffa400b47947 */ /* 0x000fea000383ffff */
.L_x_64:
[----:B--2---:R2:W3:Y:S02]  /*8b80*/  SYNCS.PHASECHK.TRANS64.TRYWAIT P0, [R2+URZ+0x1b0], R5 ;  /* 0x0001b005020075a7 */ /* 0x0044e400080011ff */
[----:B---3--:R-:W-:Y:S05]  /*8b90*/  @!P0 NANOSLEEP.SYNCS 0x989680 ;  /* 0x009896800000895d */ /* 0x008fea0003900000 */
[----:B------:R-:W3:Y:S02]  /*8ba0*/  @!P0 SYNCS.PHASECHK.TRANS64 P0, [R2+URZ+0x1b0], R5 ;  /* 0x0001b005020085a7 */ /* 0x000ee400080010ff */
[----:B---3--:R-:W-:Y:S05]  /*8bb0*/  @!P0 BRA `(.L_x_64) ;  /* 0xfffffffc00f08947 */ /* 0x008fea000383ffff */
[----:B------:R-:W-:Y:S05]  /*8bc0*/  BRA `(.L_x_159) ;  /* 0xffffffa800187947 */ /* 0x000fea000383ffff */
.L_x_65:
[----:B------:R-:W-:-:S07]  /*8bd0*/  MOV R2, UR4 ;  /* 0x0000000400027c02 */ /* 0x000fce0008000f00 */
.L_x_160:
[----:B--2---:R2:W3:Y:S02]  /*8be0*/  SYNCS.PHASECHK.TRANS64.TRYWAIT P0, [R2+URZ+0x160], R5 ;  /* 0x00016005020075a7 */ /* 0x0044e400080011ff */
[----:B---3--:R-:W-:Y:S05]  /*8bf0*/  @!P0 NANOSLEEP.SYNCS 0x989680 ;  /* 0x009896800000895d */ /* 0x008fea0003900000 */
[----:B------:R-:W3:Y:S02]  /*8c00*/  @!P0 SYNCS.PHASECHK.TRANS64 P0, [R2+URZ+0x160], R5 ;  /* 0x00016005020085a7 */ /* 0x000ee400080010ff */
[----:B---3--:R-:W-:Y:S05]  /*8c10*/  @!P0 BRA `(.L_x_160) ;  /* 0xfffffffc00f08947 */ /* 0x008fea000383ffff */
[----:B------:R-:W-:Y:S05]  /*8c20*/  BRA `(.L_x_161) ;  /* 0xffffffa800287947 */ /* 0x000fea000383ffff */
.L_x_66:
[----:B--2---:R2:W3:Y:S02]  /*8c30*/  SYNCS.PHASECHK.TRANS64.TRYWAIT P1, [R2+URZ+0x150], R5 ;  /* 0x00015005020075a7 */ /* 0x0044e400080211ff */
[----:B---3--:R-:W-:Y:S05]  /*8c40*/  @!P1 NANOSLEEP.SYNCS 0x989680 ;  /* 0x009896800000995d */ /* 0x008fea0003900000 */
[----:B------:R-:W3:Y:S02]  /*8c50*/  @!P1 SYNCS.PHASECHK.TRANS64 P1, [R2+URZ+0x150], R5 ;  /* 0x00015005020095a7 */ /* 0x000ee400080210ff */
[----:B---3--:R-:W-:Y:S05]  /*8c60*/  @!P1 BRA `(.L_x_66) ;  /* 0xfffffffc00f09947 */ /* 0x008fea000383ffff */
[----:B------:R-:W-:Y:S05]  /*8c70*/  BRA `(.L_x_162) ;  /* 0xffffffa800587947 */ /* 0x000fea000383ffff */
.L_x_69:
[----:B------:R-:W-:-:S07]  /*8c80*/  MOV R0, UR4 ;  /* 0x0000000400007c02 */ /* 0x000fce0008000f00 */
.L_x_163:
[----:B--2---:R2:W3:Y:S02]  /*8c90*/  SYNCS.PHASECHK.TRANS64.TRYWAIT P0, [R0+URZ+0x160], R3 ;  /* 0x00016003000075a7 */ /* 0x0044e400080011ff */
[----:B---3--:R-:W-:Y:S05]  /*8ca0*/  @!P0 NANOSLEEP.SYNCS 0x989680 ;  /* 0x009896800000895d */ /* 0x008fea0003900000 */
[----:B------:R-:W3:Y:S02]  /*8cb0*/  @!P0 SYNCS.PHASECHK.TRANS64 P0, [R0+URZ+0x160], R3 ;  /* 0x00016003000085a7 */ /* 0x000ee400080010ff */
[----:B---3--:R-:W-:Y:S05]  /*8cc0*/  @!P0 BRA `(.L_x_163) ;  /* 0xfffffffc00f08947 */ /* 0x008fea000383ffff */
[----:B------:R-:W-:Y:S05]  /*8cd0*/  BRA `(.L_x_68) ;  /* 0xffffffa800ac7947 */ /* 0x000fea000383ffff */
.L_x_76:
[----:B-1----:R1:W2:Y:S02]  /*8ce0*/  SYNCS.PHASECHK.TRANS64.TRYWAIT P1, [R0+URZ+0x150], R5 ;  /* 0x00015005000075a7 */ /* 0x0022a400080211ff */
[----:B--2---:R-:W-:Y:S05]  /*8cf0*/  @!P1 NANOSLEEP.SYNCS 0x989680 ;  /* 0x009896800000995d */ /* 0x004fea0003900000 */
[----:B------:R-:W2:Y:S02]  /*8d00*/  @!P1 SYNCS.PHASECHK.TRANS64 P1, [R0+URZ+0x150], R5 ;  /* 0x00015005000095a7 */ /* 0x000ea400080210ff */
[----:B--2---:R-:W-:Y:S05]  /*8d10*/  @!P1 BRA `(.L_x_76) ;  /* 0xfffffffc00f09947 */ /* 0x004fea000383ffff */
[----:B------:R-:W-:Y:S05]  /*8d20*/  BRA `(.L_x_164) ;  /* 0xffffffb000147947 */ /* 0x000fea000383ffff */
.L_x_77:
[----:B------:R-:W-:-:S07]  /*8d30*/  MOV R3, UR23 ;  /* 0x0000001700037c02 */ /* 0x000fce0008000f00 */
.L_x_165:
[----:B-1----:R1:W2:Y:S02]  /*8d40*/  SYNCS.PHASECHK.TRANS64.TRYWAIT P0, [R3+URZ+0x190], R0 ;  /* 0x00019000030075a7 */ /* 0x0022a400080011ff */
[----:B--2---:R-:W-:Y:S05]  /*8d50*/  @!P0 NANOSLEEP.SYNCS 0x989680 ;  /* 0x009896800000895d */ /* 0x004fea0003900000 */
[----:B------:R-:W2:Y:S02]  /*8d60*/  @!P0 SYNCS.PHASECHK.TRANS64 P0, [R3+URZ+0x190], R0 ;  /* 0x00019000030085a7 */ /* 0x000ea400080010ff */
[----:B--2---:R-:W-:Y:S05]  /*8d70*/  @!P0 BRA `(.L_x_165) ;  /* 0xfffffffc00f08947 */ /* 0x004fea000383ffff */
[----:B------:R-:W-:Y:S05]  /*8d80*/  BRA `(.L_x_166) ;  /* 0xffffffb000607947 */ /* 0x000fea000383ffff */
.L_x_80:
[----:B------:R-:W-:Y:S07]  /*8d90*/  MOV R0, UR7 ;  /* 0x0000000700007c02 */ /* 0x000fee0008000f00 */
.L_x_167:
[----:B-1----:R1:W2:Y:S02]  /*8da0*/  SYNCS.PHASECHK.TRANS64.TRYWAIT P0, [R0+URZ], R3 ;  /* 0x00000003000075a7 */ /* 0x0022a400080011ff */
[----:B--2---:R-:W-:Y:S05]  /*8db0*/  @!P0 NANOSLEEP.SYNCS 0x989680 ;  /* 0x009896800000895d */ /* 0x004fea0003900000 */
[----:B------:R-:W2:Y:S02]  /*8dc0*/  @!P0 SYNCS.PHASECHK.TRANS64 P0, [R0+URZ], R3 ;  /* 0x00000003000085a7 */ /* 0x000ea400080010ff */
[----:B--2---:R-:W-:Y:S05]  /*8dd0*/  @!P0 BRA `(.L_x_167) ;  /* 0xfffffffc00f08947 */ /* 0x004fea000383ffff */
[----:B------:R-:W-:Y:S05]  /*8de0*/  BRA `(.L_x_79) ;  /* 0xffffffb0007c7947 */ /* 0x000fea000383ffff */
.L_x_83:
[----:B------:R-:W-:-:S07]  /*8df0*/  MOV R0, UR4 ;  /* 0x0000000400007c02 */ /* 0x000fce0008000f00 */
.L_x_168:
[----:B--2---:R2:W4:Y:S02]  /*8e00*/  SYNCS.PHASECHK.TRANS64.TRYWAIT P0, [R0+URZ], R3 ;  /* 0x00000003000075a7 */ /* 0x00452400080011ff */
[----:B----4-:R-:W-:Y:S05]  /*8e10*/  @!P0 NANOSLEEP.SYNCS 0x989680 ;  /* 0x009896800000895d */ /* 0x010fea0003900000 */
[----:B------:R-:W4:Y:S02]  /*8e20*/  @!P0 SYNCS.PHASECHK.TRANS64 P0, [R0+URZ], R3 ;  /* 0x00000003000085a7 */ /* 0x000f2400080010ff */
[----:B----4-:R-:W-:Y:S05]  /*8e30*/  @!P0 BRA `(.L_x_168) ;  /* 0xfffffffc00f08947 */ /* 0x010fea000383ffff */
[----:B------:R-:W-:Y:S05]  /*8e40*/  BRA `(.L_x_169) ;  /* 0xffffffb400307947 */ /* 0x000fea000383ffff */
.L_x_84:
[----:B------:R-:W-:-:S07]  /*8e50*/  MOV R0, UR5 ;  /* 0x0000000500007c02 */ /* 0x000fce0008000f00 */
.L_x_170:
[----:B-1----:R1:W2:Y:S02]  /*8e60*/  SYNCS.PHASECHK.TRANS64.TRYWAIT P0, [R0+URZ], R3 ;  /* 0x00000003000075a7 */ /* 0x0022a400080011ff */
[----:B--2---:R-:W-:Y:S05]  /*8e70*/  @!P0 NANOSLEEP.SYNCS 0x989680 ;  /* 0x009896800000895d */ /* 0x004fea0003900000 */
[----:B------:R-:W2:Y:S02]  /*8e80*/  @!P0 SYNCS.PHASECHK.TRANS64 P0, [R0+URZ], R3 ;  /* 0x00000003000085a7 */ /* 0x000ea400080010ff */
[----:B--2---:R-:W-:Y:S05]  /*8e90*/  @!P0 BRA `(.L_x_170) ;  /* 0xfffffffc00f08947 */ /* 0x004fea000383ffff */
[----:B------:R-:W-:Y:S05]  /*8ea0*/  BRA `(.L_x_171) ;  /* 0xffffffb4003c7947 */ /* 0x000fea000383ffff */
.L_x_85:
[----:B------:R-:W-:-:S07]  /*8eb0*/  MOV R0, UR5 ;  /* 0x0000000500007c02 */ /* 0x000fce0008000f00 */
.L_x_172:
[----:B-1----:R1:W2:Y:S02]  /*8ec0*/  SYNCS.PHASECHK.TRANS64.TRYWAIT P0, [R0+URZ], R3 ;  /* 0x00000003000075a7 */ /* 0x0022a400080011ff */
[----:B--2---:R-:W-:Y:S05]  /*8ed0*/  @!P0 NANOSLEEP.SYNCS 0x989680 ;  /* 0x009896800000895d */ /* 0x004fea0003900000 */
[----:B------:R-:W2:Y:S02]  /*8ee0*/  @!P0 SYNCS.PHASECHK.TRANS64 P0, [R0+URZ], R3 ;  /* 0x00000003000085a7 */ /* 0x000ea400080010ff */
[----:B--2---:R-:W-:Y:S05]  /*8ef0*/  @!P0 BRA `(.L_x_172) ;  /* 0xfffffffc00f08947 */ /* 0x004fea000383ffff */
[----:B------:R-:W-:Y:S05]  /*8f00*/  BRA `(.L_x_173) ;  /* 0xffffffb400487947 */ /* 0x000fea000383ffff */
.L_x_86:
[----:B------:R-:W-:-:S07]  /*8f10*/  MOV R0, UR4 ;  /* 0x0000000400007c02 */ /* 0x000fce0008000f00 */
.L_x_174:
[----:B-1----:R1:W2:Y:S02]  /*8f20*/  SYNCS.PHASECHK.TRANS64.TRYWAIT P0, [R0+URZ], R3 ;  /* 0x00000003000075a7 */ /* 0x0022a400080011ff */
[----:B--2---:R-:W-:Y:S05]  /*8f30*/  @!P0 NANOSLEEP.SYNCS 0x989680 ;  /* 0x009896800000895d */ /* 0x004fea0003900000 */
[----:B------:R-:W2:Y:S02]  /*8f40*/  @!P0 SYNCS.PHASECHK.TRANS64 P0, [R0+URZ], R3 ;  /* 0x00000003000085a7 */ /* 0x000ea400080010ff */
[----:B--2---:R-:W-:Y:S05]  /*8f50*/  @!P0 BRA `(.L_x_174) ;  /* 0xfffffffc00f08947 */ /* 0x004fea000383ffff */
[----:B------:R-:W-:Y:S05]  /*8f60*/  BRA `(.L_x_175) ;  /* 0xffffffb400547947 */ /* 0x000fea000383ffff */
.L_x_91:
[----:B-1----:R1:W3:Y:S02]  /*8f70*/  SYNCS.PHASECHK.TRANS64.TRYWAIT P0, [R3+URZ+0x150], R0 ;  /* 0x00015000030075a7 */ /* 0x0022e400080011ff */
[----:B---3--:R-:W-:Y:S05]  /*8f80*/  @!P0 NANOSLEEP.SYNCS 0x989680 ;  /* 0x009896800000895d */ /* 0x008fea0003900000 */
[----:B------:R-:W3:Y:S02]  /*8f90*/  @!P0 SYNCS.PHASECHK.TRANS64 P0, [R3+URZ+0x150], R0 ;  /* 0x00015000030085a7 */ /* 0x000ee400080010ff */
[----:B---3--:R-:W-:Y:S05]  /*8fa0*/  @!P0 BRA `(.L_x_91) ;  /* 0xfffffffc00f08947 */ /* 0x008fea000383ffff */
[----:B------:R-:W-:Y:S05]  /*8fb0*/  BRA `(.L_x_176) ;  /* 0xffffffb800807947 */ /* 0x000fea000383ffff */
.L_x_94:
[----:B------:R-:W-:Y:S07]  /*8fc0*/  MOV R0, UR21 ;  /* 0x0000001500007c02 */ /* 0x000fee0008000f00 */
.L_x_177:
[----:B-1----:R1:W3:Y:S02]  /*8fd0*/  SYNCS.PHASECHK.TRANS64.TRYWAIT P1, [R0+URZ+0x148], R3 ;  /* 0x00014803000075a7 */ /* 0x0022e400080211ff */
[----:B---3--:R-:W-:Y:S05]  /*8fe0*/  @!P1 NANOSLEEP.SYNCS 0x989680 ;  /* 0x009896800000995d */ /* 0x008fea0003900000 */
[----:B------:R-:W3:Y:S02]  /*8ff0*/  @!P1 SYNCS.PHASECHK.TRANS64 P1, [R0+URZ+0x148], R3 ;  /* 0x00014803000095a7 */ /* 0x000ee400080210ff */
[----:B---3--:R-:W-:Y:S05]  /*9000*/  @!P1 BRA `(.L_x_177) ;  /* 0xfffffffc00f09947 */ /* 0x008fea000383ffff */
[----:B------:R-:W-:Y:S05]  /*9010*/  BRA `(.L_x_93) ;  /* 0xffffffbc00f47947 */ /* 0x000fea000383ffff */
.L_x_97:
[----:B-1----:R-:W-:Y:S07]  /*9020*/  MOV R3, UR21 ;  /* 0x0000001500037c02 */ /* 0x002fee0008000f00 */
.L_x_178:
[----:B-1----:R1:W3:Y:S02]  /*9030*/  SYNCS.PHASECHK.TRANS64.TRYWAIT P0, [R3+URZ+0x138], R2 ;  /* 0x00013802030075a7 */ /* 0x0022e400080011ff */
[----:B---3--:R-:W-:Y:S05]  /*9040*/  @!P0 NANOSLEEP.SYNCS 0x989680 ;  /* 0x009896800000895d */ /* 0x008fea0003900000 */
[----:B------:R-:W3:Y:S02]  /*9050*/  @!P0 SYNCS.PHASECHK.TRANS64 P0, [R3+URZ+0x138], R2 ;  /* 0x00013802030085a7 */ /* 0x000ee400080010ff */
[----:B---3--:R-:W-:Y:S05]  /*9060*/  @!P0 BRA `(.L_x_178) ;  /* 0xfffffffc00f08947 */ /* 0x008fea000383ffff */
[----:B------:R-:W-:Y:S05]  /*9070*/  BRA `(.L_x_179) ;  /* 0xffffffc000487947 */ /* 0x000fea000383ffff */
.L_x_100:
[----:B-1----:R1:W2:Y:S02]  /*9080*/  SYNCS.PHASECHK.TRANS64.TRYWAIT P0, [R8+URZ+0x150], R3 ;  /* 0x00015003080075a7 */ /* 0x0022a400080011ff */
[----:B--2---:R-:W-:Y:S05]  /*9090*/  @!P0 NANOSLEEP.SYNCS 0x989680 ;  /* 0x009896800000895d */ /* 0x004fea0003900000 */
[----:B------:R-:W2:Y:S02]  /*90a0*/  @!P0 SYNCS.PHASECHK.TRANS64 P0, [R8+URZ+0x150], R3 ;  /* 0x00015003080085a7 */ /* 0x000ea400080010ff */
[----:B--2---:R-:W-:Y:S05]  /*90b0*/  @!P0 BRA `(.L_x_100) ;  /* 0xfffffffc00f08947 */ /* 0x004fea000383ffff */
[----:B------:R-:W-:Y:S05]  /*90c0*/  BRA `(.L_x_180) ;  /* 0xffffffc400e07947 */ /* 0x000fea000383ffff */
.L_x_106:
[----:B------:R-:W-:Y:S07]  /*90d0*/  MOV R0, UR46 ;  /* 0x0000002e00007c02 */ /* 0x000fee0008000f00 */
.L_x_181:
[----:B-1----:R1:W2:Y:S02]  /*90e0*/  SYNCS.PHASECHK.TRANS64.TRYWAIT P2, [R0+URZ+0x130], R5 ;  /* 0x00013005000075a7 */ /* 0x0022a400080411ff */
[----:B--2---:R-:W-:Y:S05]  /*90f0*/  @!P2 NANOSLEEP.SYNCS 0x989680 ;  /* 0x009896800000a95d */ /* 0x004fea0003900000 */
[----:B------:R-:W2:Y:S02]  /*9100*/  @!P2 SYNCS.PHASECHK.TRANS64 P2, [R0+URZ+0x130], R5 ;  /* 0x000130050000a5a7 */ /* 0x000ea400080410ff */
[----:B--2---:R-:W-:Y:S05]  /*9110*/  @!P2 BRA `(.L_x_181) ;  /* 0xfffffffc00f0a947 */ /* 0x004fea000383ffff */
[----:B------:R-:W-:Y:S05]  /*9120*/  BRA `(.L_x_105) ;  /* 0xffffffd000707947 */ /* 0x000fea000383ffff */
.L_x_108:
[----:B-1----:R-:W-:Y:S07]  /*9130*/  MOV R0, UR47 ;  /* 0x0000002f00007c02 */ /* 0x002fee0008000f00 */
.L_x_182:
[----:B-1----:R1:W4:Y:S02]  /*9140*/  SYNCS.PHASECHK.TRANS64.TRYWAIT P0, [R0+URZ+0x170], R3 ;  /* 0x00017003000075a7 */ /* 0x00232400080011ff */
[----:B----4-:R-:W-:Y:S05]  /*9150*/  @!P0 NANOSLEEP.SYNCS 0x989680 ;  /* 0x009896800000895d */ /* 0x010fea0003900000 */
[----:B------:R-:W4:Y:S02]  /*9160*/  @!P0 SYNCS.PHASECHK.TRANS64 P0, [R0+URZ+0x170], R3 ;  /* 0x00017003000085a7 */ /* 0x000f2400080010ff */
[----:B----4-:R-:W-:Y:S05]  /*9170*/  @!P0 BRA `(.L_x_182) ;  /* 0xfffffffc00f08947 */ /* 0x010fea000383ffff */
[----:B------:R-:W-:Y:S05]  /*9180*/  BRA `(.L_x_107) ;  /* 0xffffffd000f47947 */ /* 0x000fea000383ffff */
        .weak           $__internal_0_$__cuda_sm10x_tcgen05_guardrail_trap_col_being_dealloced_not_returned_by_alloc
        .type           $__internal_0_$__cuda_sm10x_tcgen05_guardrail_trap_col_being_dealloced_not_returned_by_alloc,@function
        .size           $__internal_0_$__cuda_sm10x_tcgen05_guardrail_trap_col_being_dealloced_not_returned_by_alloc,($__internal_1_$__cuda_sm10x_tcgen05_guardrail_trap_phase_invalid_during_alloc - $__internal_0_$__cuda_sm10x_tcgen05_guardrail_trap_col_being_dealloced_not_returned_by_alloc)
$__internal_0_$__cuda_sm10x_tcgen05_guardrail_trap_col_being_dealloced_not_returned_by_alloc:
[----:B------:R-:W-:Y:S05]  /*9190*/  BPT.TRAP 0x1 ;  /* 0x000000040000795c */ /* 0x000fea0000300000 */
[----:B------:R-:W-:-:S04]  /*91a0*/  HFMA2 R3, -RZ, RZ, 0, 0 ;  /* 0x00000000ff037431 */ /* 0x000fc800000001ff */
[----:B------:R-:W-:Y:S05]  /*91b0*/  RET.REL.NODEC R2 `(_ZN7cutlass13device_kernelINS_4gemm6kernel13GemmUniversalIN4cute5tupleIJiiiiEEENS1_10collective13CollectiveMmaINS1_35MainloopSm100TmaUmmaWarpSpecializedILi19ELi2ELi4ENS5_IJNS4_1CILi2EEENSA_ILi1EEESC_EEEEENS5_IJNSA_ILi64EEENSA_ILi112EEESF_EEENS_12float_e4m3_tENS5_IJlSC_lEEESI_SJ_NS4_8TiledMMAINS4_8MMA_AtomIJNS4_10MMA_TraitsINS4_19SM100_MMA_F8F6F4_SSEJSI_SI_fSF_SG_NS4_17integral_constantINS4_4UMMA5MajorELSQ_0EEESR_NSO_INSP_7ScaleInELSS_0EEEST_EEEEEENS4_6LayoutINS5_IJSC_SC_SC_EEENS5_IJNSA_ILi0EEESY_SY_EEEEENS5_IJNS4_10UnderscoreES11_S11_EEEEENS4_13SM90_TMA_LOADENS4_14ComposedLayoutINS4_7SwizzleILi2ELi4ELi3EEENS4_18smem_ptr_flag_bitsILi8EEENSW_INS5_IJNSA_ILi8EEESF_EEENS5_IJSF_SC_EEEEEEEvNS4_8identityENS4_23SM90_TMA_LOAD_MULTICASTES1E_vS1F_EENS_8epilogue10collective18CollectiveEpilogueINS1I_23Sm100TmaWarpSpecializedILi1ELi1ELi56ELb0ELb0EEEJSH_NS5_IJNSW_ISF_SC_EENSW_ISG_SC_EEEEESI_SJ_SI_SJ_NS1I_6fusion15FusionCallbacksIS1M_NS1Q_17LinearCombinationISI_fSI_fLNS_15FloatRoundStyleE2EEESH_S1P_JEEENS4_5SM1004TMEM4LOAD25SM100_TMEM_LOAD_16dp32b8xES14_NS15_INS16_ILi0ELi4ELi3EEES19_NSW_INS5_IJS1A_NSA_ILi16EEEEEENS5_IJS21_SC_EEEEEEENS4_39AutoVectorizingCopyWithAssumedAlignmentILi128EEENS4_14SM90_TMA_STOREES25_S27_S27_EEEvvEEEEvNT_6ParamsE) ;  /* 0xffffff6c02907950 */ /* 0x000fea0003c3ffff */
        .weak           $__internal_1_$__cuda_sm10x_tcgen05_guardrail_trap_phase_invalid_during_alloc
        .type           $__internal_1_$__cuda_sm10x_tcgen05_guardrail_trap_phase_invalid_during_alloc,@function
        .size           $__internal_1_$__cuda_sm10x_tcgen05_guardrail_trap_phase_invalid_during_alloc,($__internal_2_$__cuda_sm10x_tcgen05_guardrail_trap_unallocated_columns_being_dealloced - $__internal_1_$__cuda_sm10x_tcgen05_guardrail_trap_phase_invalid_during_alloc)
$__internal_1_$__cuda_sm10x_tcgen05_guardrail_trap_phase_invalid_during_alloc:
[----:B------:R-:W-:Y:S05]  /*91c0*/  BPT.TRAP 0x1 ;  /* 0x000000040000795c */ /* 0x000fea0000300000 */
[----:B------:R-:W-:-:S04]  /*91d0*/  MOV R5, 0x0 ;  /* 0x0000000000057802 */ /* 0x000fc80000000f00 */
[----:B------:R-:W-:Y:S05]  /*91e0*/  RET.REL.NODEC R4 `(_ZN7cutlass13device_kernelINS_4gemm6kernel13GemmUniversalIN4cute5tupleIJiiiiEEENS1_10collective13CollectiveMmaINS1_35MainloopSm100TmaUmmaWarpSpecializedILi19ELi2ELi4ENS5_IJNS4_1CILi2EEENSA_ILi1EEESC_EEEEENS5_IJNSA_ILi64EEENSA_ILi112EEESF_EEENS_12float_e4m3_tENS5_IJlSC_lEEESI_SJ_NS4_8TiledMMAINS4_8MMA_AtomIJNS4_10MMA_TraitsINS4_19SM100_MMA_F8F6F4_SSEJSI_SI_fSF_SG_NS4_17integral_constantINS4_4UMMA5MajorELSQ_0EEESR_NSO_INSP_7ScaleInELSS_0EEEST_EEEEEENS4_6LayoutINS5_IJSC_SC_SC_EEENS5_IJNSA_ILi0EEESY_SY_EEEEENS5_IJNS4_10UnderscoreES11_S11_EEEEENS4_13SM90_TMA_LOADENS4_14ComposedLayoutINS4_7SwizzleILi2ELi4ELi3EEENS4_18smem_ptr_flag_bitsILi8EEENSW_INS5_IJNSA_ILi8EEESF_EEENS5_IJSF_SC_EEEEEEEvNS4_8identityENS4_23SM90_TMA_LOAD_MULTICASTES1E_vS1F_EENS_8epilogue10collective18CollectiveEpilogueINS1I_23Sm100TmaWarpSpecializedILi1ELi1ELi56ELb0ELb0EEEJSH_NS5_IJNSW_ISF_SC_EENSW_ISG_SC_EEEEESI_SJ_SI_SJ_NS1I_6fusion15FusionCallbacksIS1M_NS1Q_17LinearCombinationISI_fSI_fLNS_15FloatRoundStyleE2EEESH_S1P_JEEENS4_5SM1004TMEM4LOAD25SM100_TMEM_LOAD_16dp32b8xES14_NS15_INS16_ILi0ELi4ELi3EEES19_NSW_INS5_IJS1A_NSA_ILi16EEEEEENS5_IJS21_SC_EEEEEEENS4_39AutoVectorizingCopyWithAssumedAlignmentILi128EEENS4_14SM90_TMA_STOREES25_S27_S27_EEEvvEEEEvNT_6ParamsE) ;  /* 0xffffff6c04847950 */ /* 0x000fea0003c3ffff */
        .weak           $__internal_2_$__cuda_sm10x_tcgen05_guardrail_trap_unallocated_columns_being_dealloced
        .type           $__internal_2_$__cuda_sm10x_tcgen05_guardrail_trap_unallocated_columns_being_dealloced,@function
        .size           $__internal_2_$__cuda_sm10x_tcgen05_guardrail_trap_unallocated_columns_being_dealloced,(.L_x_184 - $__internal_2_$__cuda_sm10x_tcgen05_guardrail_trap_unallocated_columns_being_dealloced)
$__internal_2_$__cuda_sm10x_tcgen05_guardrail_trap_unallocated_columns_being_dealloced:
[----:B------:R-:W-:Y:S05]  /*91f0*/  BPT.TRAP 0x1 ;  /* 0x000000040000795c */ /* 0x000fea0000300000 */
[----:B------:R-:W-:-:S04]  /*9200*/  HFMA2 R3, -RZ, RZ, 0, 0 ;  /* 0x00000000ff037431 */ /* 0x000fc800000001ff */
[----:B------:R-:W-:Y:S05]  /*9210*/  RET.REL.NODEC R2 `(_ZN7cutlass13device_kernelINS_4gemm6kernel13GemmUniversalIN4cute5tupleIJiiiiEEENS1_10collective13CollectiveMmaINS1_35MainloopSm100TmaUmmaWarpSpecializedILi19ELi2ELi4ENS5_IJNS4_1CILi2EEENSA_ILi1EEESC_EEEEENS5_IJNSA_ILi64EEENSA_ILi112EEESF_EEENS_12float_e4m3_tENS5_IJlSC_lEEESI_SJ_NS4_8TiledMMAINS4_8MMA_AtomIJNS4_10MMA_TraitsINS4_19SM100_MMA_F8F6F4_SSEJSI_SI_fSF_SG_NS4_17integral_constantINS4_4UMMA5MajorELSQ_0EEESR_NSO_INSP_7ScaleInELSS_0EEEST_EEEEEENS4_6LayoutINS5_IJSC_SC_SC_EEENS5_IJNSA_ILi0EEESY_SY_EEEEENS5_IJNS4_10UnderscoreES11_S11_EEEEENS4_13SM90_TMA_LOADENS4_14ComposedLayoutINS4_7SwizzleILi2ELi4ELi3EEENS4_18smem_ptr_flag_bitsILi8EEENSW_INS5_IJNSA_ILi8EEESF_EEENS5_IJSF_SC_EEEEEEEvNS4_8identityENS4_23SM90_TMA_LOAD_MULTICASTES1E_vS1F_EENS_8epilogue10collective18CollectiveEpilogueINS1I_23Sm100TmaWarpSpecializedILi1ELi1ELi56ELb0ELb0EEEJSH_NS5_IJNSW_ISF_SC_EENSW_ISG_SC_EEEEESI_SJ_SI_SJ_NS1I_6fusion15FusionCallbacksIS1M_NS1Q_17LinearCombinationISI_fSI_fLNS_15FloatRoundStyleE2EEESH_S1P_JEEENS4_5SM1004TMEM4LOAD25SM100_TMEM_LOAD_16dp32b8xES14_NS15_INS16_ILi0ELi4ELi3EEES19_NSW_INS5_IJS1A_NSA_ILi16EEEEEENS5_IJS21_SC_EEEEEEENS4_39AutoVectorizingCopyWithAssumedAlignmentILi128EEENS4_14SM90_TMA_STOREES25_S27_S27_EEEvvEEEEvNT_6ParamsE) ;  /* 0xffffff6c02787950 */ /* 0x000fea0003c3ffff */
.L_x_183:
[----:B------:R-:W-:-:S00]  /*9220*/  BRA `(.L_x_183) ;  /* 0xfffffffc00fc7947 */ /* 0x000fc0000383ffff */
[----:B------:R-:W-:-:S00]  /*9230*/  NOP ;  /* 0x0000000000007918 */ /* 0x000fc00000000000 */
        /* <DEDUP_REMOVED lines=12> */
.L_x_184:


//--------------------- .nv.global.init           --------------------------
	.section	.nv.global.init,"aw",@progbits
.nv.global.init:
	.type		$str$26,@object
	.size		$str$26,($str$25 - $str$26)
$str$26:
        /*0000*/ 	.byte	0x2f, 0x74, 0x6d, 0x70, 0x2f, 0x63, 0x75, 0x74, 0x6c, 0x61, 0x73, 0x73, 0x5f, 0x73, 0x77, 0x65
        /*0010*/ 	.byte	0x65, 0x70, 0x5f, 0x73, 0x72, 0x63, 0x2f, 0x69, 0x6e, 0x63, 0x6c, 0x75, 0x64, 0x65, 0x2f, 0x63
        /*0020*/ 	.byte	0x75, 0x74, 0x65, 0x2f, 0x61, 0x74, 0x6f, 0x6d, 0x2f, 0x63, 0x6f, 0x70, 0x79, 0x5f, 0x74, 0x72
        /*0030*/ 	.byte	0x61, 0x69, 0x74, 0x73, 0x5f, 0x73, 0x6d, 0x31, 0x30, 0x30, 0x2e, 0x68, 0x70, 0x70, 0x00
	.type		$str$25,@object
	.size		$str$25,(__unnamed_1 - $str$25)
$str$25:
        /*003f*/ 	.byte	0x28, 0x28, 0x75, 0x69, 0x6e, 0x74, 0x33, 0x32, 0x5f, 0x74, 0x28, 0x74, 0x68, 0x72, 0x65, 0x61
        /*004f*/ 	.byte	0x64, 0x49, 0x64, 0x78, 0x2e, 0x78, 0x29, 0x20, 0x2f, 0x20, 0x33, 0x32, 0x29, 0x20, 0x25, 0x20
        /*005f*/ 	.byte	0x34, 0x29, 0x20, 0x3d, 0x3d, 0x20, 0x28, 0x28, 0x28, 0x74, 0x6d, 0x65, 0x6d, 0x5f, 0x61, 0x64
        /*006f*/ 	.byte	0x64, 0x72, 0x20, 0x3e, 0x3e, 0x20, 0x31, 0x36, 0x29, 0x20, 0x2f, 0x20, 0x33, 0x32, 0x29, 0x20
        /*007f*/ 	.byte	0x25, 0x20, 0x34, 0x29, 0x00
	.type		__unnamed_1,@object
	.size		__unnamed_1,(.L_1 - __unnamed_1)
__unnamed_1:
        /*0084*/ 	.byte	0x63, 0x6f, 0x6e, 0x73, 0x74, 0x65, 0x78, 0x70, 0x72, 0x20, 0x76, 0x6f, 0x69, 0x64, 0x20, 0x63
        /* <DEDUP_REMOVED lines=36> */
        /*02d4*/ 	.byte	0x3c, 0x30, 0x3e, 0x3e, 0x3e, 0x3e, 0x5d, 0x00
.L_1:


//--------------------- .nv.shared._ZN7cutlass13device_kernelINS_4gemm6kernel13GemmUniversalIN4cute5tupleIJiiiiEEENS1_10collective13CollectiveMmaINS1_35MainloopSm100TmaUmmaWarpSpecializedILi19ELi2ELi4ENS5_IJNS4_1CILi2EEENSA_ILi1EEESC_EEEEENS5_IJNSA_ILi64EEENSA_ILi112EEESF_EEENS_12float_e4m3_tENS5_IJlSC_lEEESI_SJ_NS4_8TiledMMAINS4_8MMA_AtomIJNS4_10MMA_TraitsINS4_19SM100_MMA_F8F6F4_SSEJSI_SI_fSF_SG_NS4_17integral_constantINS4_4UMMA5MajorELSQ_0EEESR_NSO_INSP_7ScaleInELSS_0EEEST_EEEEEENS4_6LayoutINS5_IJSC_SC_SC_EEENS5_IJNSA_ILi0EEESY_SY_EEEEENS5_IJNS4_10UnderscoreES11_S11_EEEEENS4_13SM90_TMA_LOADENS4_14ComposedLayoutINS4_7SwizzleILi2ELi4ELi3EEENS4_18smem_ptr_flag_bitsILi8EEENSW_INS5_IJNSA_ILi8EEESF_EEENS5_IJSF_SC_EEEEEEEvNS4_8identityENS4_23SM90_TMA_LOAD_MULTICASTES1E_vS1F_EENS_8epilogue10collective18CollectiveEpilogueINS1I_23Sm100TmaWarpSpecializedILi1ELi1ELi56ELb0ELb0EEEJSH_NS5_IJNSW_ISF_SC_EENSW_ISG_SC_EEEEESI_SJ_SI_SJ_NS1I_6fusion15FusionCallbacksIS1M_NS1Q_17LinearCombinationISI_fSI_fLNS_15FloatRoundStyleE2EEESH_S1P_JEEENS4_5SM1004TMEM4LOAD25SM100_TMEM_LOAD_16dp32b8xES14_NS15_INS16_ILi0ELi4ELi3EEES19_NSW_INS5_IJS1A_NSA_ILi16EEEEEENS5_IJS21_SC_EEEEEEENS4_39AutoVectorizingCopyWithAssumedAlignmentILi128EEENS4_14SM90_TMA_STOREES25_S27_S27_EEEvvEEEEvNT_6ParamsE --------------------------
	.section	.nv.shared._ZN7cutlass13device_kernelINS_4gemm6kernel13GemmUniversalIN4cute5tupleIJiiiiEEENS1_10collective13CollectiveMmaINS1_35MainloopSm100TmaUmmaWarpSpecializedILi19ELi2ELi4ENS5_IJNS4_1CILi2EEENSA_ILi1EEESC_EEEEENS5_IJNSA_ILi64EEENSA_ILi112EEESF_EEENS_12float_e4m3_tENS5_IJlSC_lEEESI_SJ_NS4_8TiledMMAINS4_8MMA_AtomIJNS4_10MMA_TraitsINS4_19SM100_MMA_F8F6F4_SSEJSI_SI_fSF_SG_NS4_17integral_constantINS4_4UMMA5MajorELSQ_0EEESR_NSO_INSP_7ScaleInELSS_0EEEST_EEEEEENS4_6LayoutINS5_IJSC_SC_SC_EEENS5_IJNSA_ILi0EEESY_SY_EEEEENS5_IJNS4_10UnderscoreES11_S11_EEEEENS4_13SM90_TMA_LOADENS4_14ComposedLayoutINS4_7SwizzleILi2ELi4ELi3EEENS4_18smem_ptr_flag_bitsILi8EEENSW_INS5_IJNSA_ILi8EEESF_EEENS5_IJSF_SC_EEEEEEEvNS4_8identityENS4_23SM90_TMA_LOAD_MULTICASTES1E_vS1F_EENS_8epilogue10collective18CollectiveEpilogueINS1I_23Sm100TmaWarpSpecializedILi1ELi1ELi56ELb0ELb0EEEJSH_NS5_IJNSW_ISF_SC_EENSW_ISG_SC_EEEEESI_SJ_SI_SJ_NS1I_6fusion15FusionCallbacksIS1M_NS1Q_17LinearCombinationISI_fSI_fLNS_15FloatRoundStyleE2EEESH_S1P_JEEENS4_5SM1004TMEM4LOAD25SM100_TMEM_LOAD_16dp32b8xES14_NS15_INS16_ILi0ELi4ELi3EEES19_NSW_INS5_IJS1A_NSA_ILi16EEEEEENS5_IJS21_SC_EEEEEEENS4_39AutoVectorizingCopyWithAssumedAlignmentILi128EEENS4_14SM90_TMA_STOREES25_S27_S27_EEEvvEEEEvNT_6ParamsE,"aw",@nobits
	.sectionflags	@""
	.align	16
	.zero		1024


//--------------------- .nv.shared.reserved.0     --------------------------
	.section	.nv.shared.reserved.0,"aw",@nobits
	.weak		__nv_reservedSMEM_offset_0_alias
	.size		__nv_reservedSMEM_offset_0_alias, 0, 64
	.other		__nv_reservedSMEM_offset_0_alias,@"STO_CUDA_RESERVED_SHARED STV_DEFAULT"
__nv_reservedSMEM_offset_0_alias:
	.zero		0
.nv.shared.reserved.0:
	.zero		64
	.weak		__nv_reservedSMEM_tcgen05_partition
	.type		__nv_reservedSMEM_tcgen05_partition,@object
	.size		__nv_reservedSMEM_tcgen05_partition,(.L_0 - __nv_reservedSMEM_tcgen05_partition)
__nv_reservedSMEM_tcgen05_partition:
	.zero		32
.L_0:


//--------------------- .nv.global                --------------------------
	.section	.nv.global,"aw",@nobits
.nv.global:
	.type		_ZN40_INTERNAL_69d7b5bb_4_k_cu_57ca0361_332894cute1_E,@object
	.size		_ZN40_INTERNAL_69d7b5bb_4_k_cu_57ca0361_332894cute1_E,(_ZN40_INTERNAL_69d7b5bb_4_k_cu_57ca0361_332894cuda3std3__45__cpo6cbeginE - _ZN40_INTERNAL_69d7b5bb_4_k_cu_57ca0361_332894cute1_E)
_ZN40_INTERNAL_69d7b5bb_4_k_cu_57ca0361_332894cute1_E:
	.zero		1
	.type		_ZN40_INTERNAL_69d7b5bb_4_k_cu_57ca0361_332894cuda3std3__45__cpo6cbeginE,@object
	.size		_ZN40_INTERNAL_69d7b5bb_4_k_cu_57ca0361_332894cuda3std3__45__cpo6cbeginE,(_ZN40_INTERNAL_69d7b5bb_4_k_cu_57ca0361_332894cuda3std3__48in_placeE - _ZN40_INTERNAL_69d7b5bb_4_k_cu_57ca0361_332894cuda3std3__45__cpo6cbeginE)
_ZN40_INTERNAL_69d7b5bb_4_k_cu_57ca0361_332894cuda3std3__45__cpo6cbeginE:
	.zero		1
	.type		_ZN40_INTERNAL_69d7b5bb_4_k_cu_57ca0361_332894cuda3std3__48in_placeE,@object
	.size		_ZN40_INTERNAL_69d7b5bb_4_k_cu_57ca0361_332894cuda3std3__48in_placeE,(_ZN40_INTERNAL_69d7b5bb_4_k_cu_57ca0361_332894cuda3std6ranges3__45__cpo9iter_moveE - _ZN40_INTERNAL_69d7b5bb_4_k_cu_57ca0361_332894cuda3std3__48in_placeE)
_ZN40_INTERNAL_69d7b5bb_4_k_cu_57ca0361_332894cuda3std3__48in_placeE:
	.zero		1
	.type		_ZN40_INTERNAL_69d7b5bb_4_k_cu_57ca0361_332894cuda3std6ranges3__45__cpo9iter_moveE,@object
	.size		_ZN40_INTERNAL_69d7b5bb_4_k_cu_57ca0361_332894cuda3std6ranges3__45__cpo9iter_moveE,(_ZN40_INTERNAL_69d7b5bb_4_k_cu_57ca0361_332894cuda3std3__45__cpo5beginE - _ZN40_INTERNAL_69d7b5bb_4_k_cu_57ca0361_332894cuda3std6ranges3__45__cpo9iter_moveE)
_ZN40_INTERNAL_69d7b5bb_4_k_cu_57ca0361_332894cuda3std6ranges3__45__cpo9iter_moveE:
	.zero		1
	.type		_ZN40_INTERNAL_69d7b5bb_4_k_cu_57ca0361_332894cuda3std3__45__cpo5beginE,@object
	.size		_ZN40_INTERNAL_69d7b5bb_4_k_cu_57ca0361_332894cuda3std3__45__cpo5beginE,(_ZN40_INTERNAL_69d7b5bb_4_k_cu_57ca0361_332894cuda3std3__442_GLOBAL__N__69d7b5bb_4_k_cu_57ca0361_332896ignoreE - _ZN40_INTERNAL_69d7b5bb_4_k_cu_57ca0361_332894cuda3std3__45__cpo5beginE)
_ZN40_INTERNAL_69d7b5bb_4_k_cu_57ca0361_332894cuda3std3__45__cpo5beginE:
	.zero		1
	.type		_ZN40_INTERNAL_69d7b5bb_4_k_cu_57ca0361_332894cuda3std3__442_GLOBAL__N__69d7b5bb_4_k_cu_57ca0361_332896ignoreE,@object
	.size		_ZN40_INTERNAL_69d7b5bb_4_k_cu_57ca0361_332894cuda3std3__442_GLOBAL__N__69d7b5bb_4_k_cu_57ca0361_332896ignoreE,(_ZN40_INTERNAL_69d7b5bb_4_k_cu_57ca0361_332894cute7productE - _ZN40_INTERNAL_69d7b5bb_4_k_cu_57ca0361_332894cuda3std3__442_GLOBAL__N__69d7b5bb_4_k_cu_57ca0361_332896ignoreE)
_ZN40_INTERNAL_69d7b5bb_4_k_cu_57ca0361_332894cuda3std3__442_GLOBAL__N__69d7b5bb_4_k_cu_57ca0361_332896ignoreE:
	.zero		1
	.type		_ZN40_INTERNAL_69d7b5bb_4_k_cu_57ca0361_332894cute7productE,@object
	.size		_ZN40_INTERNAL_69d7b5bb_4_k_cu_57ca0361_332894cute7productE,(_ZN40_INTERNAL_69d7b5bb_4_k_cu_57ca0361_332894cuda3std3__45__cpo3endE - _ZN40_INTERNAL_69d7b5bb_4_k_cu_57ca0361_332894cute7productE)
_ZN40_INTERNAL_69d7b5bb_4_k_cu_57ca0361_332894cute7productE:
	.zero		1
	.type		_ZN40_INTERNAL_69d7b5bb_4_k_cu_57ca0361_332894cuda3std3__45__cpo3endE,@object
	.size		_ZN40_INTERNAL_69d7b5bb_4_k_cu_57ca0361_332894cuda3std3__45__cpo3endE,(_ZN40_INTERNAL_69d7b5bb_4_k_cu_57ca0361_332894cuda3std3__419piecewise_constructE - _ZN40_INTERNAL_69d7b5bb_4_k_cu_57ca0361_332894cuda3std3__45__cpo3endE)
_ZN40_INTERNAL_69d7b5bb_4_k_cu_57ca0361_332894cuda3std3__45__cpo3endE:
	.zero		1
	.type		_ZN40_INTERNAL_69d7b5bb_4_k_cu_57ca0361_332894cuda3std3__419piecewise_constructE,@object
	.size		_ZN40_INTERNAL_69d7b5bb_4_k_cu_57ca0361_332894cuda3std3__419piecewise_constructE,(_ZN40_INTERNAL_69d7b5bb_4_k_cu_57ca0361_332894cuda3std3__45__cpo4cendE - _ZN40_INTERNAL_69d7b5bb_4_k_cu_57ca0361_332894cuda3std3__419piecewise_constructE)
_ZN40_INTERNAL_69d7b5bb_4_k_cu_57ca0361_332894cuda3std3__419piecewise_constructE:
	.zero		1
	.type		_ZN40_INTERNAL_69d7b5bb_4_k_cu_57ca0361_332894cuda3std3__45__cpo4cendE,@object
	.size		_ZN40_INTERNAL_69d7b5bb_4_k_cu_57ca0361_332894cuda3std3__45__cpo4cendE,(_ZN40_INTERNAL_69d7b5bb_4_k_cu_57ca0361_332894cuda3std6ranges3__45__cpo4swapE - _ZN40_INTERNAL_69d7b5bb_4_k_cu_57ca0361_332894cuda3std3__45__cpo4cendE)
_ZN40_INTERNAL_69d7b5bb_4_k_cu_57ca0361_332894cuda3std3__45__cpo4cendE:
	.zero		1
	.type		_ZN40_INTERNAL_69d7b5bb_4_k_cu_57ca0361_332894cuda3std6ranges3__45__cpo4swapE,@object
	.size		_ZN40_INTERNAL_69d7b5bb_4_k_cu_57ca0361_332894cuda3std6ranges3__45__cpo4swapE,(.L_9 - _ZN40_INTERNAL_69d7b5bb_4_k_cu_57ca0361_332894cuda3std6ranges3__45__cpo4swapE)
_ZN40_INTERNAL_69d7b5bb_4_k_cu_57ca0361_332894cuda3std6ranges3__45__cpo4swapE:
	.zero		1
.L_9:


//--------------------- .nv.constant0._ZN7cutlass13device_kernelINS_4gemm6kernel13GemmUniversalIN4cute5tupleIJiiiiEEENS1_10collective13CollectiveMmaINS1_35MainloopSm100TmaUmmaWarpSpecializedILi19ELi2ELi4ENS5_IJNS4_1CILi2EEENSA_ILi1EEESC_EEEEENS5_IJNSA_ILi64EEENSA_ILi112EEESF_EEENS_12float_e4m3_tENS5_IJlSC_lEEESI_SJ_NS4_8TiledMMAINS4_8MMA_AtomIJNS4_10MMA_TraitsINS4_19SM100_MMA_F8F6F4_SSEJSI_SI_fSF_SG_NS4_17integral_constantINS4_4UMMA5MajorELSQ_0EEESR_NSO_INSP_7ScaleInELSS_0EEEST_EEEEEENS4_6LayoutINS5_IJSC_SC_SC_EEENS5_IJNSA_ILi0EEESY_SY_EEEEENS5_IJNS4_10UnderscoreES11_S11_EEEEENS4_13SM90_TMA_LOADENS4_14ComposedLayoutINS4_7SwizzleILi2ELi4ELi3EEENS4_18smem_ptr_flag_bitsILi8EEENSW_INS5_IJNSA_ILi8EEESF_EEENS5_IJSF_SC_EEEEEEEvNS4_8identityENS4_23SM90_TMA_LOAD_MULTICASTES1E_vS1F_EENS_8epilogue10collective18CollectiveEpilogueINS1I_23Sm100TmaWarpSpecializedILi1ELi1ELi56ELb0ELb0EEEJSH_NS5_IJNSW_ISF_SC_EENSW_ISG_SC_EEEEESI_SJ_SI_SJ_NS1I_6fusion15FusionCallbacksIS1M_NS1Q_17LinearCombinationISI_fSI_fLNS_15FloatRoundStyleE2EEESH_S1P_JEEENS4_5SM1004TMEM4LOAD25SM100_TMEM_LOAD_16dp32b8xES14_NS15_INS16_ILi0ELi4ELi3EEES19_NSW_INS5_IJS1A_NSA_ILi16EEEEEENS5_IJS21_SC_EEEEEEENS4_39AutoVectorizingCopyWithAssumedAlignmentILi128EEENS4_14SM90_TMA_STOREES25_S27_S27_EEEvvEEEEvNT_6ParamsE --------------------------
	.section	.nv.constant0._ZN7cutlass13device_kernelINS_4gemm6kernel13GemmUniversalIN4cute5tupleIJiiiiEEENS1_10collective13CollectiveMmaINS1_35MainloopSm100TmaUmmaWarpSpecializedILi19ELi2ELi4ENS5_IJNS4_1CILi2EEENSA_ILi1EEESC_EEEEENS5_IJNSA_ILi64EEENSA_ILi112EEESF_EEENS_12float_e4m3_tENS5_IJlSC_lEEESI_SJ_NS4_8TiledMMAINS4_8MMA_AtomIJNS4_10MMA_TraitsINS4_19SM100_MMA_F8F6F4_SSEJSI_SI_fSF_SG_NS4_17integral_constantINS4_4UMMA5MajorELSQ_0EEESR_NSO_INSP_7ScaleInELSS_0EEEST_EEEEEENS4_6LayoutINS5_IJSC_SC_SC_EEENS5_IJNSA_ILi0EEESY_SY_EEEEENS5_IJNS4_10UnderscoreES11_S11_EEEEENS4_13SM90_TMA_LOADENS4_14ComposedLayoutINS4_7SwizzleILi2ELi4ELi3EEENS4_18smem_ptr_flag_bitsILi8EEENSW_INS5_IJNSA_ILi8EEESF_EEENS5_IJSF_SC_EEEEEEEvNS4_8identityENS4_23SM90_TMA_LOAD_MULTICASTES1E_vS1F_EENS_8epilogue10collective18CollectiveEpilogueINS1I_23Sm100TmaWarpSpecializedILi1ELi1ELi56ELb0ELb0EEEJSH_NS5_IJNSW_ISF_SC_EENSW_ISG_SC_EEEEESI_SJ_SI_SJ_NS1I_6fusion15FusionCallbacksIS1M_NS1Q_17LinearCombinationISI_fSI_fLNS_15FloatRoundStyleE2EEESH_S1P_JEEENS4_5SM1004TMEM4LOAD25SM100_TMEM_LOAD_16dp32b8xES14_NS15_INS16_ILi0ELi4ELi3EEES19_NSW_INS5_IJS1A_NSA_ILi16EEEEEENS5_IJS21_SC_EEEEEEENS4_39AutoVectorizingCopyWithAssumedAlignmentILi128EEENS4_14SM90_TMA_STOREES25_S27_S27_EEEvvEEEEvNT_6ParamsE,"a",@progbits
	.sectionflags	@""
	.align	4
.nv.constant0._ZN7cutlass13device_kernelINS_4gemm6kernel13GemmUniversalIN4cute5tupleIJiiiiEEENS1_10collective13CollectiveMmaINS1_35MainloopSm100TmaUmmaWarpSpecializedILi19ELi2ELi4ENS5_IJNS4_1CILi2EEENSA_ILi1EEESC_EEEEENS5_IJNSA_ILi64EEENSA_ILi112EEESF_EEENS_12float_e4m3_tENS5_IJlSC_lEEESI_SJ_NS4_8TiledMMAINS4_8MMA_AtomIJNS4_10MMA_TraitsINS4_19SM100_MMA_F8F6F4_SSEJSI_SI_fSF_SG_NS4_17integral_constantINS4_4UMMA5MajorELSQ_0EEESR_NSO_INSP_7ScaleInELSS_0EEEST_EEEEEENS4_6LayoutINS5_IJSC_SC_SC_EEENS5_IJNSA_ILi0EEESY_SY_EEEEENS5_IJNS4_10UnderscoreES11_S11_EEEEENS4_13SM90_TMA_LOADENS4_14ComposedLayoutINS4_7SwizzleILi2ELi4ELi3EEENS4_18smem_ptr_flag_bitsILi8EEENSW_INS5_IJNSA_ILi8EEESF_EEENS5_IJSF_SC_EEEEEEEvNS4_8identityENS4_23SM90_TMA_LOAD_MULTICASTES1E_vS1F_EENS_8epilogue10collective18CollectiveEpilogueINS1I_23Sm100TmaWarpSpecializedILi1ELi1ELi56ELb0ELb0EEEJSH_NS5_IJNSW_ISF_SC_EENSW_ISG_SC_EEEEESI_SJ_SI_SJ_NS1I_6fusion15FusionCallbacksIS1M_NS1Q_17LinearCombinationISI_fSI_fLNS_15FloatRoundStyleE2EEESH_S1P_JEEENS4_5SM1004TMEM4LOAD25SM100_TMEM_LOAD_16dp32b8xES14_NS15_INS16_ILi0ELi4ELi3EEES19_NSW_INS5_IJS1A_NSA_ILi16EEEEEENS5_IJS21_SC_EEEEEEENS4_39AutoVectorizingCopyWithAssumedAlignmentILi128EEENS4_14SM90_TMA_STOREES25_S27_S27_EEEvvEEEEvNT_6ParamsE:
	.zero		2944


//--------------------- SYMBOLS --------------------------

	.type		.nv.reservedSmem.offset0,@object
	.size		.nv.reservedSmem.offset0,0x4
	.type		.nv.reservedSmem.cap,@object
	.size		.nv.reservedSmem.cap,0x4
	.type		__assertfail,@function
